// auto-generated by cutlass_sweep.gemm — config: {"arch": "sm_100", "cluster_m": 1, "cluster_n": 1, "dtype": "nvfp4", "dtype_b": "nvfp4", "layout": "nt", "stages": 0, "tile_k": 256, "tile_m": 128, "tile_n": 64}
#include "cutlass/cutlass.h"
#include "cutlass/gemm/collective/collective_builder.hpp"
#include "cutlass/gemm/device/gemm_universal_adapter.h"
#include "cutlass/gemm/kernel/gemm_universal.hpp"
#include "cutlass/epilogue/collective/collective_builder.hpp"

using ElemA = cutlass::nv_float4_t<cutlass::float_e2m1_t>;
using ElemB = cutlass::nv_float4_t<cutlass::float_e2m1_t>;
using ElemCD = cutlass::bfloat16_t;
using Acc  = float;
using TileShape    = cute::Shape<cute::_128, cute::_64, cute::_256>;
using ClusterShape = cute::Shape<cute::_1, cute::_1, cute::_1>;

using CollectiveEpilogue = typename cutlass::epilogue::collective::CollectiveBuilder<
    cutlass::arch::Sm100, cutlass::arch::OpClassTensorOp,
    TileShape, ClusterShape,
    cutlass::epilogue::collective::EpilogueTileAuto,
    Acc, Acc,
    ElemCD, cutlass::layout::RowMajor, 128 / cutlass::sizeof_bits<ElemCD>::value,
    ElemCD, cutlass::layout::RowMajor, 128 / cutlass::sizeof_bits<ElemCD>::value,
    cutlass::epilogue::collective::EpilogueScheduleAuto
  >::CollectiveOp;

using CollectiveMainloop = typename cutlass::gemm::collective::CollectiveBuilder<
    cutlass::arch::Sm100, cutlass::arch::OpClassBlockScaledTensorOp,
    ElemA, cutlass::layout::RowMajor, 32,
    ElemB, cutlass::layout::ColumnMajor, 32,
    Acc,
    TileShape, ClusterShape,
    cutlass::gemm::collective::StageCountAutoCarveout<static_cast<int>(sizeof(typename CollectiveEpilogue::SharedStorage))>,
    cutlass::gemm::collective::KernelScheduleAuto
  >::CollectiveOp;

using GemmKernel = cutlass::gemm::kernel::GemmUniversal<
    cute::Shape<int,int,int,int>,
    CollectiveMainloop,
    CollectiveEpilogue
>;
using Gemm = cutlass::gemm::device::GemmUniversalAdapter<GemmKernel>;

// Force the device kernel symbol into the cubin without needing a host main.
auto* _anchor = &cutlass::device_kernel<GemmKernel>;


// ===== COMPILED SASS (sm_100a) =====

	.target	sm_100a

	.elftype	@"ET_EXEC"


//--------------------- .note.nv.tkinfo           --------------------------
	.section	.note.nv.tkinfo,"",@"SHT_NOTE"
	.sectionflags	@"SHF_NOTE_NV_TKINFO"
	.tkinfo
        /*0018*/ 	.word	0x00000002
        /*0030*/ 	.string	""
        /*0030*/ 	.string	"ptxas"
        /*0030*/ 	.string	"Cuda compilation tools, release 13.0, V13.0.88"
        /*0030*/ 	.string	"Build cuda_13.0.r13.0/compiler.36424714_0"
        /*0030*/ 	.string	"-arch sm_100a -m 64 "



//--------------------- .note.nv.cuinfo           --------------------------
	.section	.note.nv.cuinfo,"",@"SHT_NOTE"
	.sectionflags	@"SHF_NOTE_NV_CUINFO"
        /*0018*/ 	.short	0x0002
        /*001a*/ 	.short	0x0064
        /*001c*/ 	.short	0x0082
	.zero		2


//--------------------- .nv.info                  --------------------------
	.section	.nv.info,"",@"SHT_CUDA_INFO"
	.align	4


	//----- nvinfo : EIATTR_REGCOUNT
	.align		4
        /*0000*/ 	.byte	0x04, 0x2f
        /*0002*/ 	.short	(.L_19 - .L_18)
	.align		4
.L_18:
        /*0004*/ 	.word	index@(_ZN7cutlass13device_kernelINS_4gemm6kernel13GemmUniversalIN4cute5tupleIJiiiiEEENS1_10collective13CollectiveMmaINS1_46MainloopSm100TmaUmmaWarpSpecializedBlockScaledILi7ELi2ELi2ENS5_IJNS4_1CILi1EEESB_SB_EEEEENS5_IJNSA_ILi128EEENSA_ILi64EEENSA_ILi256EEEEEENS5_IJNS_12float_e2m1_tENS_13float_ue4m3_tEEEENS5_IJNS5_IJlSB_lEEENS4_6LayoutINS5_IJNS5_IJNS5_IJNSA_ILi32EEENSA_ILi4EEEEEEiEEENS5_IJNS5_IJNSA_ILi16EEESO_EEEiEEENS5_IJSB_iEEEEEENS5_IJST_NS5_IJNS5_IJNSA_ILi0EEESB_EEENSA_ILi512EEEEEENS5_IJSW_iEEEEEEEEEEESK_S13_NS4_8TiledMMAINS4_8MMA_AtomIJNS4_17SM100_MMA_MXF4_SSISI_SI_fSJ_Li128ELi64ELi16ELNS4_4UMMA5MajorE0ELS18_0ELNS17_7ScaleInE0ELS19_0EEEEEENSM_ISC_NS5_IJSW_SW_SW_EEEEENS5_IJNS4_10UnderscoreES1E_S1E_EEEEENS5_IJNS4_13SM90_TMA_LOADES1H_EEENS5_IJNS4_14ComposedLayoutINS4_7SwizzleILi3ELi4ELi3EEENS4_18smem_ptr_flag_bitsILi4EEENSM_INS5_IJNSA_ILi8EEESG_EEENS5_IJSG_SB_EEEEEEENSM_INS5_IJNS5_IJNS5_IJSP_SB_EEESS_EEESB_NS5_IJSB_SO_EEEEEENS5_IJNS5_IJNS5_IJSS_SY_EEESX_EEESW_NS5_IJSO_SY_EEEEEEEEEEEvNS4_8identityES1I_S22_vS23_EENS_8epilogue10collective18CollectiveEpilogueINS25_23Sm100TmaWarpSpecializedILi3ELi2ELi32ELb1ELb0EEEJSH_NS5_IJNSM_ISE_SB_EENSM_ISN_SB_EEEEENS_10bfloat16_tESL_S2D_SL_NS25_6fusion15FusionCallbacksIS29_NS2E_17LinearCombinationIS2D_fS2D_fLNS_15FloatRoundStyleE2EEESH_S2C_JEEENS4_5SM1004TMEM4LOAD26SM100_TMEM_LOAD_32dp32b32xES1H_NS1J_INS1K_ILi2ELi4ELi3EEENS1M_ILi16EEENSM_INS5_IJS1O_SN_EEENS5_IJSN_SB_EEEEEEENS4_39AutoVectorizingCopyWithAssumedAlignmentILi128EEENS4_14SM90_TMA_STOREES2T_S2V_S2V_EEEvvEEEEvNT_6ParamsE)
        /*0008*/ 	.word	0x0000006f


	//----- nvinfo : EIATTR_FRAME_SIZE
	.align		4
.L_19:
        /*000c*/ 	.byte	0x04, 0x11
        /*000e*/ 	.short	(.L_21 - .L_20)
	.align		4
.L_20:
        /*0010*/ 	.word	index@($__internal_2_$__cuda_sm10x_tcgen05_guardrail_trap_unallocated_columns_being_dealloced)
        /*0014*/ 	.word	0x00000000


	//----- nvinfo : EIATTR_FRAME_SIZE
	.align		4
.L_21:
        /*0018*/ 	.byte	0x04, 0x11
        /*001a*/ 	.short	(.L_23 - .L_22)
	.align		4
.L_22:
        /*001c*/ 	.word	index@($__internal_1_$__cuda_sm10x_tcgen05_guardrail_trap_phase_invalid_during_alloc)
        /*0020*/ 	.word	0x00000000


	//----- nvinfo : EIATTR_FRAME_SIZE
	.align		4
.L_23:
        /*0024*/ 	.byte	0x04, 0x11
        /*0026*/ 	.short	(.L_25 - .L_24)
	.align		4
.L_24:
        /*0028*/ 	.word	index@($__internal_0_$__cuda_sm10x_tcgen05_guardrail_trap_col_being_dealloced_not_returned_by_alloc)
        /*002c*/ 	.word	0x00000000


	//----- nvinfo : EIATTR_FRAME_SIZE
	.align		4
.L_25:
        /*0030*/ 	.byte	0x04, 0x11
        /*0032*/ 	.short	(.L_27 - .L_26)
	.align		4
.L_26:
        /*0034*/ 	.word	index@(_ZN7cutlass13device_kernelINS_4gemm6kernel13GemmUniversalIN4cute5tupleIJiiiiEEENS1_10collective13CollectiveMmaINS1_46MainloopSm100TmaUmmaWarpSpecializedBlockScaledILi7ELi2ELi2ENS5_IJNS4_1CILi1EEESB_SB_EEEEENS5_IJNSA_ILi128EEENSA_ILi64EEENSA_ILi256EEEEEENS5_IJNS_12float_e2m1_tENS_13float_ue4m3_tEEEENS5_IJNS5_IJlSB_lEEENS4_6LayoutINS5_IJNS5_IJNS5_IJNSA_ILi32EEENSA_ILi4EEEEEEiEEENS5_IJNS5_IJNSA_ILi16EEESO_EEEiEEENS5_IJSB_iEEEEEENS5_IJST_NS5_IJNS5_IJNSA_ILi0EEESB_EEENSA_ILi512EEEEEENS5_IJSW_iEEEEEEEEEEESK_S13_NS4_8TiledMMAINS4_8MMA_AtomIJNS4_17SM100_MMA_MXF4_SSISI_SI_fSJ_Li128ELi64ELi16ELNS4_4UMMA5MajorE0ELS18_0ELNS17_7ScaleInE0ELS19_0EEEEEENSM_ISC_NS5_IJSW_SW_SW_EEEEENS5_IJNS4_10UnderscoreES1E_S1E_EEEEENS5_IJNS4_13SM90_TMA_LOADES1H_EEENS5_IJNS4_14ComposedLayoutINS4_7SwizzleILi3ELi4ELi3EEENS4_18smem_ptr_flag_bitsILi4EEENSM_INS5_IJNSA_ILi8EEESG_EEENS5_IJSG_SB_EEEEEEENSM_INS5_IJNS5_IJNS5_IJSP_SB_EEESS_EEESB_NS5_IJSB_SO_EEEEEENS5_IJNS5_IJNS5_IJSS_SY_EEESX_EEESW_NS5_IJSO_SY_EEEEEEEEEEEvNS4_8identityES1I_S22_vS23_EENS_8epilogue10collective18CollectiveEpilogueINS25_23Sm100TmaWarpSpecializedILi3ELi2ELi32ELb1ELb0EEEJSH_NS5_IJNSM_ISE_SB_EENSM_ISN_SB_EEEEENS_10bfloat16_tESL_S2D_SL_NS25_6fusion15FusionCallbacksIS29_NS2E_17LinearCombinationIS2D_fS2D_fLNS_15FloatRoundStyleE2EEESH_S2C_JEEENS4_5SM1004TMEM4LOAD26SM100_TMEM_LOAD_32dp32b32xES1H_NS1J_INS1K_ILi2ELi4ELi3EEENS1M_ILi16EEENSM_INS5_IJS1O_SN_EEENS5_IJSN_SB_EEEEEEENS4_39AutoVectorizingCopyWithAssumedAlignmentILi128EEENS4_14SM90_TMA_STOREES2T_S2V_S2V_EEEvvEEEEvNT_6ParamsE)
        /*0038*/ 	.word	0x00000000


	//----- nvinfo : EIATTR_MIN_STACK_SIZE
	.align		4
.L_27:
        /*003c*/ 	.byte	0x04, 0x12
        /*003e*/ 	.short	(.L_29 - .L_28)
	.align		4
.L_28:
        /*0040*/ 	.word	index@(_ZN7cutlass13device_kernelINS_4gemm6kernel13GemmUniversalIN4cute5tupleIJiiiiEEENS1_10collective13CollectiveMmaINS1_46MainloopSm100TmaUmmaWarpSpecializedBlockScaledILi7ELi2ELi2ENS5_IJNS4_1CILi1EEESB_SB_EEEEENS5_IJNSA_ILi128EEENSA_ILi64EEENSA_ILi256EEEEEENS5_IJNS_12float_e2m1_tENS_13float_ue4m3_tEEEENS5_IJNS5_IJlSB_lEEENS4_6LayoutINS5_IJNS5_IJNS5_IJNSA_ILi32EEENSA_ILi4EEEEEEiEEENS5_IJNS5_IJNSA_ILi16EEESO_EEEiEEENS5_IJSB_iEEEEEENS5_IJST_NS5_IJNS5_IJNSA_ILi0EEESB_EEENSA_ILi512EEEEEENS5_IJSW_iEEEEEEEEEEESK_S13_NS4_8TiledMMAINS4_8MMA_AtomIJNS4_17SM100_MMA_MXF4_SSISI_SI_fSJ_Li128ELi64ELi16ELNS4_4UMMA5MajorE0ELS18_0ELNS17_7ScaleInE0ELS19_0EEEEEENSM_ISC_NS5_IJSW_SW_SW_EEEEENS5_IJNS4_10UnderscoreES1E_S1E_EEEEENS5_IJNS4_13SM90_TMA_LOADES1H_EEENS5_IJNS4_14ComposedLayoutINS4_7SwizzleILi3ELi4ELi3EEENS4_18smem_ptr_flag_bitsILi4EEENSM_INS5_IJNSA_ILi8EEESG_EEENS5_IJSG_SB_EEEEEEENSM_INS5_IJNS5_IJNS5_IJSP_SB_EEESS_EEESB_NS5_IJSB_SO_EEEEEENS5_IJNS5_IJNS5_IJSS_SY_EEESX_EEESW_NS5_IJSO_SY_EEEEEEEEEEEvNS4_8identityES1I_S22_vS23_EENS_8epilogue10collective18CollectiveEpilogueINS25_23Sm100TmaWarpSpecializedILi3ELi2ELi32ELb1ELb0EEEJSH_NS5_IJNSM_ISE_SB_EENSM_ISN_SB_EEEEENS_10bfloat16_tESL_S2D_SL_NS25_6fusion15FusionCallbacksIS29_NS2E_17LinearCombinationIS2D_fS2D_fLNS_15FloatRoundStyleE2EEESH_S2C_JEEENS4_5SM1004TMEM4LOAD26SM100_TMEM_LOAD_32dp32b32xES1H_NS1J_INS1K_ILi2ELi4ELi3EEENS1M_ILi16EEENSM_INS5_IJS1O_SN_EEENS5_IJSN_SB_EEEEEEENS4_39AutoVectorizingCopyWithAssumedAlignmentILi128EEENS4_14SM90_TMA_STOREES2T_S2V_S2V_EEEvvEEEEvNT_6ParamsE)
        /*0044*/ 	.word	0x00000000
.L_29:


//--------------------- .nv.compat                --------------------------
	.section	.nv.compat,"",@"SHT_CUDA_COMPAT_INFO"
	.align	4
        /*0000*/ 	.byte	0x02, 0x09, 0x01, 0x00, 0x02, 0x02, 0x02, 0x00, 0x02, 0x05, 0x05, 0x00, 0x03, 0x07, 0x01, 0x01
        /*0010*/ 	.byte	0x02, 0x03, 0x01, 0x00, 0x02, 0x06, 0x01, 0x00, 0x04, 0x0b, 0x08, 0x00, 0x09, 0x00, 0x00, 0x00
        /*0020*/ 	.byte	0x00, 0x00, 0x00, 0x00


//--------------------- .nv.info._ZN7cutlass13device_kernelINS_4gemm6kernel13GemmUniversalIN4cute5tupleIJiiiiEEENS1_10collective13CollectiveMmaINS1_46MainloopSm100TmaUmmaWarpSpecializedBlockScaledILi7ELi2ELi2ENS5_IJNS4_1CILi1EEESB_SB_EEEEENS5_IJNSA_ILi128EEENSA_ILi64EEENSA_ILi256EEEEEENS5_IJNS_12float_e2m1_tENS_13float_ue4m3_tEEEENS5_IJNS5_IJlSB_lEEENS4_6LayoutINS5_IJNS5_IJNS5_IJNSA_ILi32EEENSA_ILi4EEEEEEiEEENS5_IJNS5_IJNSA_ILi16EEESO_EEEiEEENS5_IJSB_iEEEEEENS5_IJST_NS5_IJNS5_IJNSA_ILi0EEESB_EEENSA_ILi512EEEEEENS5_IJSW_iEEEEEEEEEEESK_S13_NS4_8TiledMMAINS4_8MMA_AtomIJNS4_17SM100_MMA_MXF4_SSISI_SI_fSJ_Li128ELi64ELi16ELNS4_4UMMA5MajorE0ELS18_0ELNS17_7ScaleInE0ELS19_0EEEEEENSM_ISC_NS5_IJSW_SW_SW_EEEEENS5_IJNS4_10UnderscoreES1E_S1E_EEEEENS5_IJNS4_13SM90_TMA_LOADES1H_EEENS5_IJNS4_14ComposedLayoutINS4_7SwizzleILi3ELi4ELi3EEENS4_18smem_ptr_flag_bitsILi4EEENSM_INS5_IJNSA_ILi8EEESG_EEENS5_IJSG_SB_EEEEEEENSM_INS5_IJNS5_IJNS5_IJSP_SB_EEESS_EEESB_NS5_IJSB_SO_EEEEEENS5_IJNS5_IJNS5_IJSS_SY_EEESX_EEESW_NS5_IJSO_SY_EEEEEEEEEEEvNS4_8identityES1I_S22_vS23_EENS_8epilogue10collective18CollectiveEpilogueINS25_23Sm100TmaWarpSpecializedILi3ELi2ELi32ELb1ELb0EEEJSH_NS5_IJNSM_ISE_SB_EENSM_ISN_SB_EEEEENS_10bfloat16_tESL_S2D_SL_NS25_6fusion15FusionCallbacksIS29_NS2E_17LinearCombinationIS2D_fS2D_fLNS_15FloatRoundStyleE2EEESH_S2C_JEEENS4_5SM1004TMEM4LOAD26SM100_TMEM_LOAD_32dp32b32xES1H_NS1J_INS1K_ILi2ELi4ELi3EEENS1M_ILi16EEENSM_INS5_IJS1O_SN_EEENS5_IJSN_SB_EEEEEEENS4_39AutoVectorizingCopyWithAssumedAlignmentILi128EEENS4_14SM90_TMA_STOREES2T_S2V_S2V_EEEvvEEEEvNT_6ParamsE --------------------------
	.section	.nv.info._ZN7cutlass13device_kernelINS_4gemm6kernel13GemmUniversalIN4cute5tupleIJiiiiEEENS1_10collective13CollectiveMmaINS1_46MainloopSm100TmaUmmaWarpSpecializedBlockScaledILi7ELi2ELi2ENS5_IJNS4_1CILi1EEESB_SB_EEEEENS5_IJNSA_ILi128EEENSA_ILi64EEENSA_ILi256EEEEEENS5_IJNS_12float_e2m1_tENS_13float_ue4m3_tEEEENS5_IJNS5_IJlSB_lEEENS4_6LayoutINS5_IJNS5_IJNS5_IJNSA_ILi32EEENSA_ILi4EEEEEEiEEENS5_IJNS5_IJNSA_ILi16EEESO_EEEiEEENS5_IJSB_iEEEEEENS5_IJST_NS5_IJNS5_IJNSA_ILi0EEESB_EEENSA_ILi512EEEEEENS5_IJSW_iEEEEEEEEEEESK_S13_NS4_8TiledMMAINS4_8MMA_AtomIJNS4_17SM100_MMA_MXF4_SSISI_SI_fSJ_Li128ELi64ELi16ELNS4_4UMMA5MajorE0ELS18_0ELNS17_7ScaleInE0ELS19_0EEEEEENSM_ISC_NS5_IJSW_SW_SW_EEEEENS5_IJNS4_10UnderscoreES1E_S1E_EEEEENS5_IJNS4_13SM90_TMA_LOADES1H_EEENS5_IJNS4_14ComposedLayoutINS4_7SwizzleILi3ELi4ELi3EEENS4_18smem_ptr_flag_bitsILi4EEENSM_INS5_IJNSA_ILi8EEESG_EEENS5_IJSG_SB_EEEEEEENSM_INS5_IJNS5_IJNS5_IJSP_SB_EEESS_EEESB_NS5_IJSB_SO_EEEEEENS5_IJNS5_IJNS5_IJSS_SY_EEESX_EEESW_NS5_IJSO_SY_EEEEEEEEEEEvNS4_8identityES1I_S22_vS23_EENS_8epilogue10collective18CollectiveEpilogueINS25_23Sm100TmaWarpSpecializedILi3ELi2ELi32ELb1ELb0EEEJSH_NS5_IJNSM_ISE_SB_EENSM_ISN_SB_EEEEENS_10bfloat16_tESL_S2D_SL_NS25_6fusion15FusionCallbacksIS29_NS2E_17LinearCombinationIS2D_fS2D_fLNS_15FloatRoundStyleE2EEESH_S2C_JEEENS4_5SM1004TMEM4LOAD26SM100_TMEM_LOAD_32dp32b32xES1H_NS1J_INS1K_ILi2ELi4ELi3EEENS1M_ILi16EEENSM_INS5_IJS1O_SN_EEENS5_IJSN_SB_EEEEEEENS4_39AutoVectorizingCopyWithAssumedAlignmentILi128EEENS4_14SM90_TMA_STOREES2T_S2V_S2V_EEEvvEEEEvNT_6ParamsE,"",@"SHT_CUDA_INFO"
	.sectionflags	@""
	.align	4


	//----- nvinfo : EIATTR_CUDA_API_VERSION
	.align		4
        /*0000*/ 	.byte	0x04, 0x37
        /*0002*/ 	.short	(.L_31 - .L_30)
.L_30:
        /*0004*/ 	.word	0x00000082


	//----- nvinfo : EIATTR_KPARAM_INFO
	.align		4
.L_31:
        /*0008*/ 	.byte	0x04, 0x17
        /*000a*/ 	.short	(.L_33 - .L_32)
.L_32:
        /*000c*/ 	.word	0x00000000
        /*0010*/ 	.short	0x0000
        /*0012*/ 	.short	0x0000
        /*0014*/ 	.byte	0x00, 0xf0, 0x01, 0x30


	//----- nvinfo : EIATTR_AT_ENTRY_FRAGMENTS
	.align		4
.L_33:
        /*0018*/ 	.byte	0x04, 0x4f
        /*001a*/ 	.short	(.L_35 - .L_34)


	//   ....[0]....
.L_34:
        /*001c*/ 	.word	0x00000006


	//----- nvinfo : EIATTR_RESERVED_SMEM_USED
	.align		4
.L_35:
        /*0020*/ 	.byte	0x01, 0x41
	.zero		2


	//----- nvinfo : EIATTR_SPARSE_MMA_MASK
	.align		4
        /*0024*/ 	.byte	0x03, 0x50
        /*0026*/ 	.short	0x0000


	//----- nvinfo : EIATTR_TCGEN05_1CTA_USED
	.align		4
        /*0028*/ 	.byte	0x01, 0x51
	.zero		2


	//----- nvinfo : EIATTR_MAXREG_COUNT
	.align		4
        /*002c*/ 	.byte	0x03, 0x1b
        /*002e*/ 	.short	0x00ff


	//----- nvinfo : EIATTR_NUM_BARRIERS
	.align		4
        /*0030*/ 	.byte	0x02, 0x4c
        /*0032*/ 	.byte	0x07
	.zero		1


	//----- nvinfo : EIATTR_EXTERNS
	.align		4
        /*0034*/ 	.byte	0x04, 0x0f
        /*0036*/ 	.short	(.L_37 - .L_36)


	//   ....[0]....
	.align		4
.L_36:
        /*0038*/ 	.word	index@(__assertfail)


	//----- nvinfo : EIATTR_MERCURY_ISA_VERSION
	.align		4
.L_37:
        /*003c*/ 	.byte	0x03, 0x5f
        /*003e*/ 	.short	0x0101


	//----- nvinfo : EIATTR_INT_WARP_WIDE_INSTR_OFFSETS
	.align		4
        /*0040*/ 	.byte	0x04, 0x31
        /*0042*/ 	.short	(.L_39 - .L_38)


	//   ....[0]....
.L_38:
        /*0044*/ 	.word	0x00002130


	//   ....[1]....
        /*0048*/ 	.word	0x000044f0


	//   ....[2]....
        /*004c*/ 	.word	0x00004520


	//   ....[3]....
        /*0050*/ 	.word	0x00004570


	//   ....[4]....
        /*0054*/ 	.word	0x00004e40


	//   ....[5]....
        /*0058*/ 	.word	0x00004eb0


	//   ....[6]....
        /*005c*/ 	.word	0x00005130


	//   ....[7]....
        /*0060*/ 	.word	0x00005280


	//----- nvinfo : EIATTR_COOP_GROUP_MASK_REGIDS
	.align		4
.L_39:
        /*0064*/ 	.byte	0x04, 0x29
        /*0066*/ 	.short	(.L_41 - .L_40)


	//   ....[0]....
.L_40:
        /*0068*/ 	.word	0xffffffff


	//   ....[1]....
        /*006c*/ 	.word	0xffffffff


	//   ....[2]....
        /*0070*/ 	.word	0xffffffff


	//   ....[3]....
        /*0074*/ 	.word	0xffffffff


	//   ....[4]....
        /*0078*/ 	.word	0xffffffff


	//   ....[5]....
        /*007c*/ 	.word	0xffffffff


	//   ....[6]....
        /*0080*/ 	.word	0xffffffff


	//   ....[7]....
        /*0084*/ 	.word	0xffffffff


	//   ....[8]....
        /*0088*/ 	.word	0xffffffff


	//   ....[9]....
        /*008c*/ 	.word	0xffffffff


	//   ....[10]....
        /*0090*/ 	.word	0xffffffff


	//   ....[11]....
        /*0094*/ 	.word	0xffffffff


	//   ....[12]....
        /*0098*/ 	.word	0xffffffff


	//----- nvinfo : EIATTR_COOP_GROUP_INSTR_OFFSETS
	.align		4
.L_41:
        /*009c*/ 	.byte	0x04, 0x28
        /*009e*/ 	.short	(.L_43 - .L_42)


	//   ....[0]....
.L_42:
        /*00a0*/ 	.word	0x00000090


	//   ....[1]....
        /*00a4*/ 	.word	0x00000530


	//   ....[2]....
        /*00a8*/ 	.word	0x00000700


	//   ....[3]....
        /*00ac*/ 	.word	0x00000880


	//   ....[4]....
        /*00b0*/ 	.word	0x00000980


	//   ....[5]....
        /*00b4*/ 	.word	0x00000af0


	//   ....[6]....
        /*00b8*/ 	.word	0x00000c50


	//   ....[7]....
        /*00bc*/ 	.word	0x00002010


	//   ....[8]....
        /*00c0*/ 	.word	0x00002fb0


	//   ....[9]....
        /*00c4*/ 	.word	0x000031c0


	//   ....[10]....
        /*00c8*/ 	.word	0x000031f0


	//   ....[11]....
        /*00cc*/ 	.word	0x000043e0


	//   ....[12]....
        /*00d0*/ 	.word	0x00004610


	//----- nvinfo : EIATTR_VRC_CTA_INIT_COUNT
	.align		4
.L_43:
        /*00d4*/ 	.byte	0x02, 0x4a
        /*00d6*/ 	.byte	0x80
	.zero		1


	//----- nvinfo : EIATTR_SYSCALL_OFFSETS
	.align		4
        /*00d8*/ 	.byte	0x04, 0x46
        /*00da*/ 	.short	(.L_45 - .L_44)


	//   ....[0]....
.L_44:
        /*00dc*/ 	.word	0x00005e10


	//   ....[1]....
        /*00e0*/ 	.word	0x00005f00


	//   ....[2]....
        /*00e4*/ 	.word	0x00006740


	//   ....[3]....
        /*00e8*/ 	.word	0x000073f0


	//----- nvinfo : EIATTR_MBARRIER_INSTR_OFFSETS
	.align		4
.L_45:
        /*00ec*/ 	.byte	0x04, 0x39
        /*00ee*/ 	.short	(.L_47 - .L_46)


	//   ....[0]....
.L_46:
        /*00f0*/ 	.word	0x00000610
        /*00f4*/ 	.word	0x000000ff
        /*00f8*/ 	.word	0x00000000
        /*00fc*/ 	.short	0x0100
        /*00fe*/ 	.byte	0x05
	.zero		1


	//   ....[1]....
        /*0100*/ 	.word	0x00000620
        /*0104*/ 	.word	0x000000ff
        /*0108*/ 	.word	0x00000038
        /*010c*/ 	.short	0x0100
        /*010e*/ 	.byte	0x05
	.zero		1


	//   ....[2]....
        /*0110*/ 	.word	0x00000630
        /*0114*/ 	.word	0x000000ff
        /*0118*/ 	.word	0x00000008
        /*011c*/ 	.short	0x0100
        /*011e*/ 	.byte	0x05
	.zero		1


	//   ....[3]....
        /*0120*/ 	.word	0x00000640
        /*0124*/ 	.word	0x000000ff
        /*0128*/ 	.word	0x00000040
        /*012c*/ 	.short	0x0100
        /*012e*/ 	.byte	0x05
	.zero		1


	//   ....[4]....
        /*0130*/ 	.word	0x00000650
        /*0134*/ 	.word	0x000000ff
        /*0138*/ 	.word	0x00000010
        /*013c*/ 	.short	0x0100
        /*013e*/ 	.byte	0x05
	.zero		1


	//   ....[5]....
        /*0140*/ 	.word	0x00000660
        /*0144*/ 	.word	0x000000ff
        /*0148*/ 	.word	0x00000048
        /*014c*/ 	.short	0x0100
        /*014e*/ 	.byte	0x05
	.zero		1


	//   ....[6]....
        /*0150*/ 	.word	0x00000670
        /*0154*/ 	.word	0x000000ff
        /*0158*/ 	.word	0x00000018
        /*015c*/ 	.short	0x0100
        /*015e*/ 	.byte	0x05
	.zero		1


	//   ....[7]....
        /*0160*/ 	.word	0x00000680
        /*0164*/ 	.word	0x000000ff
        /*0168*/ 	.word	0x00000050
        /*016c*/ 	.short	0x0100
        /*016e*/ 	.byte	0x05
	.zero		1


	//   ....[8]....
        /*0170*/ 	.word	0x00000690
        /*0174*/ 	.word	0x000000ff
        /*0178*/ 	.word	0x00000020
        /*017c*/ 	.short	0x0100
        /*017e*/ 	.byte	0x05
	.zero		1


	//   ....[9]....
        /*0180*/ 	.word	0x000006a0
        /*0184*/ 	.word	0x000000ff
        /*0188*/ 	.word	0x00000058
        /*018c*/ 	.short	0x0100
        /*018e*/ 	.byte	0x05
	.zero		1


	//   ....[10]....
        /*0190*/ 	.word	0x000006b0
        /*0194*/ 	.word	0x000000ff
        /*0198*/ 	.word	0x00000028
        /*019c*/ 	.short	0x0100
        /*019e*/ 	.byte	0x05
	.zero		1


	//   ....[11]....
        /*01a0*/ 	.word	0x000006c0
        /*01a4*/ 	.word	0x000000ff
        /*01a8*/ 	.word	0x00000060
        /*01ac*/ 	.short	0x0100
        /*01ae*/ 	.byte	0x05
	.zero		1


	//   ....[12]....
        /*01b0*/ 	.word	0x000006d0
        /*01b4*/ 	.word	0x000000ff
        /*01b8*/ 	.word	0x00000030
        /*01bc*/ 	.short	0x0100
        /*01be*/ 	.byte	0x05
	.zero		1


	//   ....[13]....
        /*01c0*/ 	.word	0x000006e0
        /*01c4*/ 	.word	0x000000ff
        /*01c8*/ 	.word	0x00000068
        /*01cc*/ 	.short	0x0100
        /*01ce*/ 	.byte	0x05
	.zero		1


	//   ....[14]....
        /*01d0*/ 	.word	0x00000810
        /*01d4*/ 	.word	0x000000ff
        /*01d8*/ 	.word	0x00000070
        /*01dc*/ 	.short	0x0100
        /*01de*/ 	.byte	0x07
	.zero		1


	//   ....[15]....
        /*01e0*/ 	.word	0x00000820
        /*01e4*/ 	.word	0x000000ff
        /*01e8*/ 	.word	0x00000088
        /*01ec*/ 	.short	0x0100
        /*01ee*/ 	.byte	0x07
	.zero		1


	//   ....[16]....
        /*01f0*/ 	.word	0x00000830
        /*01f4*/ 	.word	0x000000ff
        /*01f8*/ 	.word	0x00000078
        /*01fc*/ 	.short	0x0100
        /*01fe*/ 	.byte	0x07
	.zero		1


	//   ....[17]....
        /*0200*/ 	.word	0x00000840
        /*0204*/ 	.word	0x000000ff
        /*0208*/ 	.word	0x00000090
        /*020c*/ 	.short	0x0100
        /*020e*/ 	.byte	0x07
	.zero		1


	//   ....[18]....
        /*0210*/ 	.word	0x00000850
        /*0214*/ 	.word	0x000000ff
        /*0218*/ 	.word	0x00000080
        /*021c*/ 	.short	0x0100
        /*021e*/ 	.byte	0x07
	.zero		1


	//   ....[19]....
        /*0220*/ 	.word	0x00000860
        /*0224*/ 	.word	0x000000ff
        /*0228*/ 	.word	0x00000098
        /*022c*/ 	.short	0x0100
        /*022e*/ 	.byte	0x07
	.zero		1


	//   ....[20]....
        /*0230*/ 	.word	0x00000950
        /*0234*/ 	.word	0x000000ff
        /*0238*/ 	.word	0x000000a0
        /*023c*/ 	.short	0x0100
        /*023e*/ 	.byte	0x05
	.zero		1


	//   ....[21]....
        /*0240*/ 	.word	0x00000960
        /*0244*/ 	.word	0x000000ff
        /*0248*/ 	.word	0x000000a8
        /*024c*/ 	.short	0x0100
        /*024e*/ 	.byte	0x05
	.zero		1


	//   ....[22]....
        /*0250*/ 	.word	0x00000aa0
        /*0254*/ 	.word	0x000000ff
        /*0258*/ 	.word	0x000000b0
        /*025c*/ 	.short	0x0100
        /*025e*/ 	.byte	0x05
	.zero		1


	//   ....[23]....
        /*0260*/ 	.word	0x00000ab0
        /*0264*/ 	.word	0x000000ff
        /*0268*/ 	.word	0x000000c0
        /*026c*/ 	.short	0x0100
        /*026e*/ 	.byte	0x05
	.zero		1


	//   ....[24]....
        /*0270*/ 	.word	0x00000ac0
        /*0274*/ 	.word	0x000000ff
        /*0278*/ 	.word	0x000000b8
        /*027c*/ 	.short	0x0100
        /*027e*/ 	.byte	0x05
	.zero		1


	//   ....[25]....
        /*0280*/ 	.word	0x00000ad0
        /*0284*/ 	.word	0x000000ff
        /*0288*/ 	.word	0x000000c8
        /*028c*/ 	.short	0x0100
        /*028e*/ 	.byte	0x05
	.zero		1


	//   ....[26]....
        /*0290*/ 	.word	0x00000c00
        /*0294*/ 	.word	0x000000ff
        /*0298*/ 	.word	0x000000d0
        /*029c*/ 	.short	0x0100
        /*029e*/ 	.byte	0x07
	.zero		1


	//   ....[27]....
        /*02a0*/ 	.word	0x00000c10
        /*02a4*/ 	.word	0x000000ff
        /*02a8*/ 	.word	0x000000e0
        /*02ac*/ 	.short	0x0100
        /*02ae*/ 	.byte	0x07
	.zero		1


	//   ....[28]....
        /*02b0*/ 	.word	0x00000c20
        /*02b4*/ 	.word	0x000000ff
        /*02b8*/ 	.word	0x000000d8
        /*02bc*/ 	.short	0x0100
        /*02be*/ 	.byte	0x07
	.zero		1


	//   ....[29]....
        /*02c0*/ 	.word	0x00000c30
        /*02c4*/ 	.word	0x000000ff
        /*02c8*/ 	.word	0x000000e8
        /*02cc*/ 	.short	0x0100
        /*02ce*/ 	.byte	0x07
	.zero		1


	//   ....[30]....
        /*02d0*/ 	.word	0x00000d30
        /*02d4*/ 	.word	0x000000ff
        /*02d8*/ 	.word	0x000000f0
        /*02dc*/ 	.short	0x0100
        /*02de*/ 	.byte	0x05
	.zero		1


	//   ....[31]....
        /*02e0*/ 	.word	0x00000d40
        /*02e4*/ 	.word	0x000000ff
        /*02e8*/ 	.word	0x00000100
        /*02ec*/ 	.short	0x0100
        /*02ee*/ 	.byte	0x05
	.zero		1


	//   ....[32]....
        /*02f0*/ 	.word	0x00000d50
        /*02f4*/ 	.word	0x000000ff
        /*02f8*/ 	.word	0x000000f8
        /*02fc*/ 	.short	0x0100
        /*02fe*/ 	.byte	0x05
	.zero		1


	//   ....[33]....
        /*0300*/ 	.word	0x00000d60
        /*0304*/ 	.word	0x000000ff
        /*0308*/ 	.word	0x00000108
        /*030c*/ 	.short	0x0100
        /*030e*/ 	.byte	0x05
	.zero		1


	//   ....[34]....
        /*0310*/ 	.word	0x00001650
        /*0314*/ 	.word	0x00000002
        /*0318*/ 	.word	0x00000100
        /*031c*/ 	.short	0x010a
        /*031e*/ 	.byte	0xff
	.zero		1


	//   ....[35]....
        /*0320*/ 	.word	0x00001680
        /*0324*/ 	.word	0x00000002
        /*0328*/ 	.word	0x000000f0
        /*032c*/ 	.short	0x0101
        /*032e*/ 	.byte	0xff
	.zero		1


	//   ....[36]....
        /*0330*/ 	.word	0x00001750
        /*0334*/ 	.word	0x000000ff
        /*0338*/ 	.word	0x00000038
        /*033c*/ 	.short	0x010a
        /*033e*/ 	.byte	0x08
	.zero		1


	//   ....[37]....
        /*0340*/ 	.word	0x00001810
        /*0344*/ 	.word	0x000000ff
        /*0348*/ 	.word	0x00000038
        /*034c*/ 	.short	0x010a
        /*034e*/ 	.byte	0x21
	.zero		1


	//   ....[38]....
        /*0350*/ 	.word	0x00001910
        /*0354*/ 	.word	0x000000ff
        /*0358*/ 	.word	0x00000038
        /*035c*/ 	.short	0x010a
        /*035e*/ 	.byte	0x08
	.zero		1


	//   ....[39]....
        /*0360*/ 	.word	0x00001bd0
        /*0364*/ 	.word	0x000000ff
        /*0368*/ 	.word	0x000000a8
        /*036c*/ 	.short	0x0101
        /*036e*/ 	.byte	0x04
	.zero		1


	//   ....[40]....
        /*0370*/ 	.word	0x00001bf0
        /*0374*/ 	.word	0x000000ff
        /*0378*/ 	.word	0x00000038
        /*037c*/ 	.short	0x010a
        /*037e*/ 	.byte	0x08
	.zero		1


	//   ....[41]....
        /*0380*/ 	.word	0x00001c70
        /*0384*/ 	.word	0x000000ff
        /*0388*/ 	.word	0x00000038
        /*038c*/ 	.short	0x010a
        /*038e*/ 	.byte	0x21
	.zero		1


	//   ....[42]....
        /*0390*/ 	.word	0x00001d70
        /*0394*/ 	.word	0x000000ff
        /*0398*/ 	.word	0x00000038
        /*039c*/ 	.short	0x010a
        /*039e*/ 	.byte	0x08
	.zero		1


	//   ....[43]....
        /*03a0*/ 	.word	0x00002040
        /*03a4*/ 	.word	0x00000002
        /*03a8*/ 	.word	0x000000b0
        /*03ac*/ 	.short	0x010a
        /*03ae*/ 	.byte	0xff
	.zero		1


	//   ....[44]....
        /*03b0*/ 	.word	0x00002100
        /*03b4*/ 	.word	0x00000002
        /*03b8*/ 	.word	0x00000000
        /*03bc*/ 	.short	0x0101
        /*03be*/ 	.byte	0xff
	.zero		1


	//   ....[45]....
        /*03c0*/ 	.word	0x00002670
        /*03c4*/ 	.word	0x000000ff
        /*03c8*/ 	.word	0x00000000
        /*03cc*/ 	.short	0x010a
        /*03ce*/ 	.byte	0x05
	.zero		1


	//   ....[46]....
        /*03d0*/ 	.word	0x00002700
        /*03d4*/ 	.word	0x000000ff
        /*03d8*/ 	.word	0x00000000
        /*03dc*/ 	.short	0x010a
        /*03de*/ 	.byte	0x05
	.zero		1


	//   ....[47]....
        /*03e0*/ 	.word	0x00002790
        /*03e4*/ 	.word	0x000000ff
        /*03e8*/ 	.word	0x00000000
        /*03ec*/ 	.short	0x010a
        /*03ee*/ 	.byte	0x05
	.zero		1


	//   ....[48]....
        /*03f0*/ 	.word	0x00002820
        /*03f4*/ 	.word	0x000000ff
        /*03f8*/ 	.word	0x00000000
        /*03fc*/ 	.short	0x010a
        /*03fe*/ 	.byte	0x05
	.zero		1


	//   ....[49]....
        /*0400*/ 	.word	0x000028b0
        /*0404*/ 	.word	0x000000ff
        /*0408*/ 	.word	0x00000000
        /*040c*/ 	.short	0x010a
        /*040e*/ 	.byte	0x05
	.zero		1


	//   ....[50]....
        /*0410*/ 	.word	0x00002940
        /*0414*/ 	.word	0x000000ff
        /*0418*/ 	.word	0x00000000
        /*041c*/ 	.short	0x010a
        /*041e*/ 	.byte	0x05
	.zero		1


	//   ....[51]....
        /*0420*/ 	.word	0x000029e0
        /*0424*/ 	.word	0x00000000
        /*0428*/ 	.word	0x00000000
        /*042c*/ 	.short	0x010a
        /*042e*/ 	.byte	0xff
	.zero		1


	//   ....[52]....
        /*0430*/ 	.word	0x00002b00
        /*0434*/ 	.word	0x00000000
        /*0438*/ 	.word	0x000000f0
        /*043c*/ 	.short	0x010a
        /*043e*/ 	.byte	0xff
	.zero		1


	//   ....[53]....
        /*0440*/ 	.word	0x00002b70
        /*0444*/ 	.word	0x00000000
        /*0448*/ 	.word	0x00000000
        /*044c*/ 	.short	0x0101
        /*044e*/ 	.byte	0xff
	.zero		1


	//   ....[54]....
        /*0450*/ 	.word	0x00002b90
        /*0454*/ 	.word	0x000000ff
        /*0458*/ 	.word	0x000000c0
        /*045c*/ 	.short	0x010a
        /*045e*/ 	.byte	0x05
	.zero		1


	//   ....[55]....
        /*0460*/ 	.word	0x00002cb0
        /*0464*/ 	.word	0x00000000
        /*0468*/ 	.word	0x000000b0
        /*046c*/ 	.short	0x010a
        /*046e*/ 	.byte	0xff
	.zero		1


	//   ....[56]....
        /*0470*/ 	.word	0x00002db0
        /*0474*/ 	.word	0x00000000
        /*0478*/ 	.word	0x00000000
        /*047c*/ 	.short	0x0101
        /*047e*/ 	.byte	0xff
	.zero		1


	//   ....[57]....
        /*0480*/ 	.word	0x00002e40
        /*0484*/ 	.word	0x000000ff
        /*0488*/ 	.word	0x000000c0
        /*048c*/ 	.short	0x0106
        /*048e*/ 	.byte	0x05
	.zero		1


	//   ....[58]....
        /*0490*/ 	.word	0x00002e60
        /*0494*/ 	.word	0x000000ff
        /*0498*/ 	.word	0x000000c0
        /*049c*/ 	.short	0x010a
        /*049e*/ 	.byte	0x05
	.zero		1


	//   ....[59]....
        /*04a0*/ 	.word	0x00002ef0
        /*04a4*/ 	.word	0x000000ff
        /*04a8*/ 	.word	0x000000c0
        /*04ac*/ 	.short	0x0106
        /*04ae*/ 	.byte	0x04
	.zero		1


	//   ....[60]....
        /*04b0*/ 	.word	0x00002f30
        /*04b4*/ 	.word	0x00000000
        /*04b8*/ 	.word	0x000000c0
        /*04bc*/ 	.short	0x010a
        /*04be*/ 	.byte	0xff
	.zero		1


	//   ....[61]....
        /*04c0*/ 	.word	0x00003590
        /*04c4*/ 	.word	0x00000002
        /*04c8*/ 	.word	0x000000b0
        /*04cc*/ 	.short	0x010a
        /*04ce*/ 	.byte	0xff
	.zero		1


	//   ....[62]....
        /*04d0*/ 	.word	0x00003650
        /*04d4*/ 	.word	0x00000002
        /*04d8*/ 	.word	0x00000000
        /*04dc*/ 	.short	0x0101
        /*04de*/ 	.byte	0xff
	.zero		1


	//   ....[63]....
        /*04e0*/ 	.word	0x00003b20
        /*04e4*/ 	.word	0x000000ff
        /*04e8*/ 	.word	0x00000000
        /*04ec*/ 	.short	0x010a
        /*04ee*/ 	.byte	0x05
	.zero		1


	//   ....[64]....
        /*04f0*/ 	.word	0x00003b30
        /*04f4*/ 	.word	0x000000ff
        /*04f8*/ 	.word	0x000000e0
        /*04fc*/ 	.short	0x010a
        /*04fe*/ 	.byte	0x0f
	.zero		1


	//   ....[65]....
        /*0500*/ 	.word	0x00003dc0
        /*0504*/ 	.word	0x000000ff
        /*0508*/ 	.word	0x00000000
        /*050c*/ 	.short	0x010a
        /*050e*/ 	.byte	0x16
	.zero		1


	//   ....[66]....
        /*0510*/ 	.word	0x00003ef0
        /*0514*/ 	.word	0x000000ff
        /*0518*/ 	.word	0x00000000
        /*051c*/ 	.short	0x010a
        /*051e*/ 	.byte	0x22
	.zero		1


	//   ....[67]....
        /*0520*/ 	.word	0x00004330
        /*0524*/ 	.word	0x000000ff
        /*0528*/ 	.word	0x00000000
        /*052c*/ 	.short	0x010a
        /*052e*/ 	.byte	0x05
	.zero		1


	//   ....[68]....
        /*0530*/ 	.word	0x000043c0
        /*0534*/ 	.word	0x000000ff
        /*0538*/ 	.word	0x00000000
        /*053c*/ 	.short	0x010a
        /*053e*/ 	.byte	0x06
	.zero		1


	//   ....[69]....
        /*0540*/ 	.word	0x000047f0
        /*0544*/ 	.word	0x00000000
        /*0548*/ 	.word	0x000000b0
        /*054c*/ 	.short	0x010a
        /*054e*/ 	.byte	0xff
	.zero		1


	//   ....[70]....
        /*0550*/ 	.word	0x000048b0
        /*0554*/ 	.word	0x00000000
        /*0558*/ 	.word	0x00000000
        /*055c*/ 	.short	0x0101
        /*055e*/ 	.byte	0xff
	.zero		1


	//   ....[71]....
        /*0560*/ 	.word	0x00004bd0
        /*0564*/ 	.word	0x000000ff
        /*0568*/ 	.word	0x000000a8
        /*056c*/ 	.short	0x010a
        /*056e*/ 	.byte	0x07
	.zero		1


	//   ....[72]....
        /*0570*/ 	.word	0x00004de0
        /*0574*/ 	.word	0x000000ff
        /*0578*/ 	.word	0x00000088
        /*057c*/ 	.short	0x010a
        /*057e*/ 	.byte	0x0f
	.zero		1


	//   ....[73]....
        /*0580*/ 	.word	0x00004ff0
        /*0584*/ 	.word	0x000000ff
        /*0588*/ 	.word	0x00000070
        /*058c*/ 	.short	0x010b
        /*058e*/ 	.byte	0x0f
	.zero		1


	//   ....[74]....
        /*0590*/ 	.word	0x00005030
        /*0594*/ 	.word	0x000000ff
        /*0598*/ 	.word	0x00000000
        /*059c*/ 	.short	0x0101
        /*059e*/ 	.byte	0x10
	.zero		1


	//   ....[75]....
        /*05a0*/ 	.word	0x00005070
        /*05a4*/ 	.word	0x000000ff
        /*05a8*/ 	.word	0x00000088
        /*05ac*/ 	.short	0x010a
        /*05ae*/ 	.byte	0x0d
	.zero		1


	//   ....[76]....
        /*05b0*/ 	.word	0x000052d0
        /*05b4*/ 	.word	0x000000ff
        /*05b8*/ 	.word	0x00000070
        /*05bc*/ 	.short	0x010b
        /*05be*/ 	.byte	0x0d
	.zero		1


	//   ....[77]....
        /*05c0*/ 	.word	0x00005310
        /*05c4*/ 	.word	0x000000ff
        /*05c8*/ 	.word	0x00000000
        /*05cc*/ 	.short	0x0101
        /*05ce*/ 	.byte	0x0f
	.zero		1


	//   ....[78]....
        /*05d0*/ 	.word	0x00005380
        /*05d4*/ 	.word	0x000000ff
        /*05d8*/ 	.word	0x00000000
        /*05dc*/ 	.short	0x010a
        /*05de*/ 	.byte	0x04
	.zero		1


	//   ....[79]....
        /*05e0*/ 	.word	0x00005410
        /*05e4*/ 	.word	0x000000ff
        /*05e8*/ 	.word	0x00000000
        /*05ec*/ 	.short	0x010a
        /*05ee*/ 	.byte	0x04
	.zero		1


	//   ....[80]....
        /*05f0*/ 	.word	0x000054b0
        /*05f4*/ 	.word	0x00000000
        /*05f8*/ 	.word	0x00000000
        /*05fc*/ 	.short	0x010a
        /*05fe*/ 	.byte	0xff
	.zero		1


	//   ....[81]....
        /*0600*/ 	.word	0x000057f0
        /*0604*/ 	.word	0x00000000
        /*0608*/ 	.word	0x000000b0
        /*060c*/ 	.short	0x010a
        /*060e*/ 	.byte	0xff
	.zero		1


	//   ....[82]....
        /*0610*/ 	.word	0x00005900
        /*0614*/ 	.word	0x00000000
        /*0618*/ 	.word	0x00000000
        /*061c*/ 	.short	0x0101
        /*061e*/ 	.byte	0xff
	.zero		1


	//   ....[83]....
        /*0620*/ 	.word	0x00006390
        /*0624*/ 	.word	0x00000000
        /*0628*/ 	.word	0x00000070
        /*062c*/ 	.short	0x010a
        /*062e*/ 	.byte	0xff
	.zero		1


	//   ....[84]....
        /*0630*/ 	.word	0x00006400
        /*0634*/ 	.word	0x00000049
        /*0638*/ 	.word	0x000000d0
        /*063c*/ 	.short	0x010a
        /*063e*/ 	.byte	0xff
	.zero		1


	//   ....[85]....
        /*0640*/ 	.word	0x000064f0
        /*0644*/ 	.word	0x00000000
        /*0648*/ 	.word	0x00000070
        /*064c*/ 	.short	0x010a
        /*064e*/ 	.byte	0xff
	.zero		1


	//   ....[86]....
        /*0650*/ 	.word	0x00006620
        /*0654*/ 	.word	0x00000049
        /*0658*/ 	.word	0x000000d0
        /*065c*/ 	.short	0x010a
        /*065e*/ 	.byte	0xff
	.zero		1


	//   ....[87]....
        /*0660*/ 	.word	0x00007130
        /*0664*/ 	.word	0x00000000
        /*0668*/ 	.word	0x00000000
        /*066c*/ 	.short	0x0101
        /*066e*/ 	.byte	0xff
	.zero		1


	//   ....[88]....
        /*0670*/ 	.word	0x00007140
        /*0674*/ 	.word	0x00000002
        /*0678*/ 	.word	0x00000070
        /*067c*/ 	.short	0x010a
        /*067e*/ 	.byte	0xff
	.zero		1


	//   ....[89]....
        /*0680*/ 	.word	0x00007210
        /*0684*/ 	.word	0x00000002
        /*0688*/ 	.word	0x00000070
        /*068c*/ 	.short	0x010a
        /*068e*/ 	.byte	0xff
	.zero		1


	//   ....[90]....
        /*0690*/ 	.word	0x00007580
        /*0694*/ 	.word	0x000000ff
        /*0698*/ 	.word	0x00000000
        /*069c*/ 	.short	0x0101
        /*069e*/ 	.byte	0x05
	.zero		1


	//   ....[91]....
        /*06a0*/ 	.word	0x00007eb0
        /*06a4*/ 	.word	0x00000000
        /*06a8*/ 	.word	0x00000000
        /*06ac*/ 	.short	0x0101
        /*06ae*/ 	.byte	0xff
	.zero		1


	//   ....[92]....
        /*06b0*/ 	.word	0x00008130
        /*06b4*/ 	.word	0x000000ff
        /*06b8*/ 	.word	0x00000000
        /*06bc*/ 	.short	0x0101
        /*06be*/ 	.byte	0x04
	.zero		1


	//   ....[93]....
        /*06c0*/ 	.word	0x00008150
        /*06c4*/ 	.word	0x00000002
        /*06c8*/ 	.word	0x00000100
        /*06cc*/ 	.short	0x010a
        /*06ce*/ 	.byte	0xff
	.zero		1


	//   ....[94]....
        /*06d0*/ 	.word	0x000081b0
        /*06d4*/ 	.word	0x00000002
        /*06d8*/ 	.word	0x00000038
        /*06dc*/ 	.short	0x010a
        /*06de*/ 	.byte	0xff
	.zero		1


	//   ....[95]....
        /*06e0*/ 	.word	0x00008210
        /*06e4*/ 	.word	0x00000002
        /*06e8*/ 	.word	0x00000038
        /*06ec*/ 	.short	0x010a
        /*06ee*/ 	.byte	0xff
	.zero		1


	//   ....[96]....
        /*06f0*/ 	.word	0x00008260
        /*06f4*/ 	.word	0x00000002
        /*06f8*/ 	.word	0x000000b0
        /*06fc*/ 	.short	0x010a
        /*06fe*/ 	.byte	0xff
	.zero		1


	//   ....[97]....
        /*0700*/ 	.word	0x000082c0
        /*0704*/ 	.word	0x00000000
        /*0708*/ 	.word	0x00000000
        /*070c*/ 	.short	0x010a
        /*070e*/ 	.byte	0xff
	.zero		1


	//   ....[98]....
        /*0710*/ 	.word	0x00008320
        /*0714*/ 	.word	0x00000000
        /*0718*/ 	.word	0x00000000
        /*071c*/ 	.short	0x010a
        /*071e*/ 	.byte	0xff
	.zero		1


	//   ....[99]....
        /*0720*/ 	.word	0x00008380
        /*0724*/ 	.word	0x00000000
        /*0728*/ 	.word	0x00000000
        /*072c*/ 	.short	0x010a
        /*072e*/ 	.byte	0xff
	.zero		1


	//   ....[100]....
        /*0730*/ 	.word	0x000083e0
        /*0734*/ 	.word	0x00000000
        /*0738*/ 	.word	0x00000000
        /*073c*/ 	.short	0x010a
        /*073e*/ 	.byte	0xff
	.zero		1


	//   ....[101]....
        /*0740*/ 	.word	0x00008440
        /*0744*/ 	.word	0x00000000
        /*0748*/ 	.word	0x00000000
        /*074c*/ 	.short	0x010a
        /*074e*/ 	.byte	0xff
	.zero		1


	//   ....[102]....
        /*0750*/ 	.word	0x000084a0
        /*0754*/ 	.word	0x00000000
        /*0758*/ 	.word	0x00000000
        /*075c*/ 	.short	0x010a
        /*075e*/ 	.byte	0xff
	.zero		1


	//   ....[103]....
        /*0760*/ 	.word	0x000084f0
        /*0764*/ 	.word	0x00000000
        /*0768*/ 	.word	0x000000f0
        /*076c*/ 	.short	0x010a
        /*076e*/ 	.byte	0xff
	.zero		1


	//   ....[104]....
        /*0770*/ 	.word	0x00008550
        /*0774*/ 	.word	0x00000000
        /*0778*/ 	.word	0x000000c0
        /*077c*/ 	.short	0x010a
        /*077e*/ 	.byte	0xff
	.zero		1


	//   ....[105]....
        /*0780*/ 	.word	0x000085a0
        /*0784*/ 	.word	0x00000000
        /*0788*/ 	.word	0x000000b0
        /*078c*/ 	.short	0x010a
        /*078e*/ 	.byte	0xff
	.zero		1


	//   ....[106]....
        /*0790*/ 	.word	0x00008600
        /*0794*/ 	.word	0x00000000
        /*0798*/ 	.word	0x000000c0
        /*079c*/ 	.short	0x010a
        /*079e*/ 	.byte	0xff
	.zero		1


	//   ....[107]....
        /*07a0*/ 	.word	0x00008650
        /*07a4*/ 	.word	0x00000002
        /*07a8*/ 	.word	0x000000b0
        /*07ac*/ 	.short	0x010a
        /*07ae*/ 	.byte	0xff
	.zero		1


	//   ....[108]....
        /*07b0*/ 	.word	0x000086b0
        /*07b4*/ 	.word	0x00000003
        /*07b8*/ 	.word	0x000000e0
        /*07bc*/ 	.short	0x010a
        /*07be*/ 	.byte	0xff
	.zero		1


	//   ....[109]....
        /*07c0*/ 	.word	0x00008710
        /*07c4*/ 	.word	0x00000002
        /*07c8*/ 	.word	0x00000000
        /*07cc*/ 	.short	0x010a
        /*07ce*/ 	.byte	0xff
	.zero		1


	//   ....[110]....
        /*07d0*/ 	.word	0x00008770
        /*07d4*/ 	.word	0x00000000
        /*07d8*/ 	.word	0x00000000
        /*07dc*/ 	.short	0x010a
        /*07de*/ 	.byte	0xff
	.zero		1


	//   ....[111]....
        /*07e0*/ 	.word	0x000087d0
        /*07e4*/ 	.word	0x00000000
        /*07e8*/ 	.word	0x00000000
        /*07ec*/ 	.short	0x010a
        /*07ee*/ 	.byte	0xff
	.zero		1


	//   ....[112]....
        /*07f0*/ 	.word	0x00008820
        /*07f4*/ 	.word	0x00000000
        /*07f8*/ 	.word	0x000000b0
        /*07fc*/ 	.short	0x010a
        /*07fe*/ 	.byte	0xff
	.zero		1


	//   ....[113]....
        /*0800*/ 	.word	0x00008880
        /*0804*/ 	.word	0x00000000
        /*0808*/ 	.word	0x000000a8
        /*080c*/ 	.short	0x010a
        /*080e*/ 	.byte	0xff
	.zero		1


	//   ....[114]....
        /*0810*/ 	.word	0x000088e0
        /*0814*/ 	.word	0x00000000
        /*0818*/ 	.word	0x00000088
        /*081c*/ 	.short	0x010a
        /*081e*/ 	.byte	0xff
	.zero		1


	//   ....[115]....
        /*0820*/ 	.word	0x00008940
        /*0824*/ 	.word	0x00000000
        /*0828*/ 	.word	0x00000088
        /*082c*/ 	.short	0x010a
        /*082e*/ 	.byte	0xff
	.zero		1


	//   ....[116]....
        /*0830*/ 	.word	0x000089a0
        /*0834*/ 	.word	0x00000000
        /*0838*/ 	.word	0x00000000
        /*083c*/ 	.short	0x010a
        /*083e*/ 	.byte	0xff
	.zero		1


	//   ....[117]....
        /*0840*/ 	.word	0x00008a00
        /*0844*/ 	.word	0x00000000
        /*0848*/ 	.word	0x00000000
        /*084c*/ 	.short	0x010a
        /*084e*/ 	.byte	0xff
	.zero		1


	//   ....[118]....
        /*0850*/ 	.word	0x00008a50
        /*0854*/ 	.word	0x00000000
        /*0858*/ 	.word	0x000000b0
        /*085c*/ 	.short	0x010a
        /*085e*/ 	.byte	0xff
	.zero		1


	//   ....[119]....
        /*0860*/ 	.word	0x00008aa0
        /*0864*/ 	.word	0x00000000
        /*0868*/ 	.word	0x00000070
        /*086c*/ 	.short	0x010a
        /*086e*/ 	.byte	0xff
	.zero		1


	//   ....[120]....
        /*0870*/ 	.word	0x00008af0
        /*0874*/ 	.word	0x00000049
        /*0878*/ 	.word	0x000000d0
        /*087c*/ 	.short	0x010a
        /*087e*/ 	.byte	0xff
	.zero		1


	//   ....[121]....
        /*0880*/ 	.word	0x00008b40
        /*0884*/ 	.word	0x00000002
        /*0888*/ 	.word	0x00000070
        /*088c*/ 	.short	0x010a
        /*088e*/ 	.byte	0xff
	.zero		1


	//----- nvinfo : EIATTR_NUM_MBARRIERS
	.align		4
.L_47:
        /*0890*/ 	.byte	0x03, 0x38
        /*0892*/ 	.short	0x0022


	//----- nvinfo : EIATTR_EXIT_INSTR_OFFSETS
	.align		4
        /*0894*/ 	.byte	0x04, 0x1c
        /*0896*/ 	.short	(.L_49 - .L_48)


	//   ....[0]....
.L_48:
        /*0898*/ 	.word	0x00002a10


	//   ....[1]....
        /*089c*/ 	.word	0x00002f00


	//   ....[2]....
        /*08a0*/ 	.word	0x00002f60


	//   ....[3]....
        /*08a4*/ 	.word	0x00004620


	//   ....[4]....
        /*08a8*/ 	.word	0x000054e0


	//   ....[5]....
        /*08ac*/ 	.word	0x00005520


	//   ....[6]....
        /*08b0*/ 	.word	0x00008020


	//   ....[7]....
        /*08b4*/ 	.word	0x000080a0


	//   ....[8]....
        /*08b8*/ 	.word	0x000080d0


	//   ....[9]....
        /*08bc*/ 	.word	0x00008140


	//----- nvinfo : EIATTR_MAX_THREADS
	.align		4
.L_49:
        /*08c0*/ 	.byte	0x04, 0x05
        /*08c2*/ 	.short	(.L_51 - .L_50)
.L_50:
        /*08c4*/ 	.word	0x00000100
        /*08c8*/ 	.word	0x00000001
        /*08cc*/ 	.word	0x00000001


	//----- nvinfo : EIATTR_CRS_STACK_SIZE
	.align		4
.L_51:
        /*08d0*/ 	.byte	0x04, 0x1e
        /*08d2*/ 	.short	(.L_53 - .L_52)
.L_52:
        /*08d4*/ 	.word	0x00000000


	//----- nvinfo : EIATTR_CBANK_PARAM_SIZE
	.align		4
.L_53:
        /*08d8*/ 	.byte	0x03, 0x19
        /*08da*/ 	.short	0x0c00


	//----- nvinfo : EIATTR_PARAM_CBANK
	.align		4
        /*08dc*/ 	.byte	0x04, 0x0a
        /*08de*/ 	.short	(.L_55 - .L_54)
	.align		4
.L_54:
        /*08e0*/ 	.word	index@(.nv.constant0._ZN7cutlass13device_kernelINS_4gemm6kernel13GemmUniversalIN4cute5tupleIJiiiiEEENS1_10collective13CollectiveMmaINS1_46MainloopSm100TmaUmmaWarpSpecializedBlockScaledILi7ELi2ELi2ENS5_IJNS4_1CILi1EEESB_SB_EEEEENS5_IJNSA_ILi128EEENSA_ILi64EEENSA_ILi256EEEEEENS5_IJNS_12float_e2m1_tENS_13float_ue4m3_tEEEENS5_IJNS5_IJlSB_lEEENS4_6LayoutINS5_IJNS5_IJNS5_IJNSA_ILi32EEENSA_ILi4EEEEEEiEEENS5_IJNS5_IJNSA_ILi16EEESO_EEEiEEENS5_IJSB_iEEEEEENS5_IJST_NS5_IJNS5_IJNSA_ILi0EEESB_EEENSA_ILi512EEEEEENS5_IJSW_iEEEEEEEEEEESK_S13_NS4_8TiledMMAINS4_8MMA_AtomIJNS4_17SM100_MMA_MXF4_SSISI_SI_fSJ_Li128ELi64ELi16ELNS4_4UMMA5MajorE0ELS18_0ELNS17_7ScaleInE0ELS19_0EEEEEENSM_ISC_NS5_IJSW_SW_SW_EEEEENS5_IJNS4_10UnderscoreES1E_S1E_EEEEENS5_IJNS4_13SM90_TMA_LOADES1H_EEENS5_IJNS4_14ComposedLayoutINS4_7SwizzleILi3ELi4ELi3EEENS4_18smem_ptr_flag_bitsILi4EEENSM_INS5_IJNSA_ILi8EEESG_EEENS5_IJSG_SB_EEEEEEENSM_INS5_IJNS5_IJNS5_IJSP_SB_EEESS_EEESB_NS5_IJSB_SO_EEEEEENS5_IJNS5_IJNS5_IJSS_SY_EEESX_EEESW_NS5_IJSO_SY_EEEEEEEEEEEvNS4_8identityES1I_S22_vS23_EENS_8epilogue10collective18CollectiveEpilogueINS25_23Sm100TmaWarpSpecializedILi3ELi2ELi32ELb1ELb0EEEJSH_NS5_IJNSM_ISE_SB_EENSM_ISN_SB_EEEEENS_10bfloat16_tESL_S2D_SL_NS25_6fusion15FusionCallbacksIS29_NS2E_17LinearCombinationIS2D_fS2D_fLNS_15FloatRoundStyleE2EEESH_S2C_JEEENS4_5SM1004TMEM4LOAD26SM100_TMEM_LOAD_32dp32b32xES1H_NS1J_INS1K_ILi2ELi4ELi3EEENS1M_ILi16EEENSM_INS5_IJS1O_SN_EEENS5_IJSN_SB_EEEEEEENS4_39AutoVectorizingCopyWithAssumedAlignmentILi128EEENS4_14SM90_TMA_STOREES2T_S2V_S2V_EEEvvEEEEvNT_6ParamsE)
        /*08e4*/ 	.short	0x0380
        /*08e6*/ 	.short	0x0c00


	//----- nvinfo : EIATTR_SW_WAR
	.align		4
.L_55:
        /*08e8*/ 	.byte	0x04, 0x36
        /*08ea*/ 	.short	(.L_57 - .L_56)
.L_56:
        /*08ec*/ 	.word	0x00000008
.L_57:


//--------------------- .nv.callgraph             --------------------------
	.section	.nv.callgraph,"",@"SHT_CUDA_CALLGRAPH"
	.align	4
	.sectionentsize	8
	.align		4
        /*0000*/ 	.word	0x00000000
	.align		4
        /*0004*/ 	.word	0xffffffff
	.align		4
        /*0008*/ 	.word	index@(_ZN7cutlass13device_kernelINS_4gemm6kernel13GemmUniversalIN4cute5tupleIJiiiiEEENS1_10collective13CollectiveMmaINS1_46MainloopSm100TmaUmmaWarpSpecializedBlockScaledILi7ELi2ELi2ENS5_IJNS4_1CILi1EEESB_SB_EEEEENS5_IJNSA_ILi128EEENSA_ILi64EEENSA_ILi256EEEEEENS5_IJNS_12float_e2m1_tENS_13float_ue4m3_tEEEENS5_IJNS5_IJlSB_lEEENS4_6LayoutINS5_IJNS5_IJNS5_IJNSA_ILi32EEENSA_ILi4EEEEEEiEEENS5_IJNS5_IJNSA_ILi16EEESO_EEEiEEENS5_IJSB_iEEEEEENS5_IJST_NS5_IJNS5_IJNSA_ILi0EEESB_EEENSA_ILi512EEEEEENS5_IJSW_iEEEEEEEEEEESK_S13_NS4_8TiledMMAINS4_8MMA_AtomIJNS4_17SM100_MMA_MXF4_SSISI_SI_fSJ_Li128ELi64ELi16ELNS4_4UMMA5MajorE0ELS18_0ELNS17_7ScaleInE0ELS19_0EEEEEENSM_ISC_NS5_IJSW_SW_SW_EEEEENS5_IJNS4_10UnderscoreES1E_S1E_EEEEENS5_IJNS4_13SM90_TMA_LOADES1H_EEENS5_IJNS4_14ComposedLayoutINS4_7SwizzleILi3ELi4ELi3EEENS4_18smem_ptr_flag_bitsILi4EEENSM_INS5_IJNSA_ILi8EEESG_EEENS5_IJSG_SB_EEEEEEENSM_INS5_IJNS5_IJNS5_IJSP_SB_EEESS_EEESB_NS5_IJSB_SO_EEEEEENS5_IJNS5_IJNS5_IJSS_SY_EEESX_EEESW_NS5_IJSO_SY_EEEEEEEEEEEvNS4_8identityES1I_S22_vS23_EENS_8epilogue10collective18CollectiveEpilogueINS25_23Sm100TmaWarpSpecializedILi3ELi2ELi32ELb1ELb0EEEJSH_NS5_IJNSM_ISE_SB_EENSM_ISN_SB_EEEEENS_10bfloat16_tESL_S2D_SL_NS25_6fusion15FusionCallbacksIS29_NS2E_17LinearCombinationIS2D_fS2D_fLNS_15FloatRoundStyleE2EEESH_S2C_JEEENS4_5SM1004TMEM4LOAD26SM100_TMEM_LOAD_32dp32b32xES1H_NS1J_INS1K_ILi2ELi4ELi3EEENS1M_ILi16EEENSM_INS5_IJS1O_SN_EEENS5_IJSN_SB_EEEEEEENS4_39AutoVectorizingCopyWithAssumedAlignmentILi128EEENS4_14SM90_TMA_STOREES2T_S2V_S2V_EEEvvEEEEvNT_6ParamsE)
	.align		4
        /*000c*/ 	.word	index@(__assertfail)
	.align		4
        /*0010*/ 	.word	0x00000000
	.align		4
        /*0014*/ 	.word	0xfffffffe
	.align		4
        /*0018*/ 	.word	0x00000000
	.align		4
        /*001c*/ 	.word	0xfffffffd
	.align		4
        /*0020*/ 	.word	0x00000000
	.align		4
        /*0024*/ 	.word	0xfffffffc


//--------------------- .nv.constant4             --------------------------
	.section	.nv.constant4,"a",@progbits
	.align	8
	.align		8
.nv.constant4:
        /*0000*/ 	.dword	__assertfail
	.align		8
        /*0008*/ 	.dword	__unnamed_1
	.align		8
        /*0010*/ 	.dword	__unnamed_2
	.align		8
        /*0018*/ 	.dword	_ZN40_INTERNAL_9d8ebf6b_4_k_cu_9ba14a20_380944cuda3std3__45__cpo5beginE
	.align		8
        /*0020*/ 	.dword	_ZN40_INTERNAL_9d8ebf6b_4_k_cu_9ba14a20_380944cuda3std3__45__cpo3endE
	.align		8
        /*0028*/ 	.dword	_ZN40_INTERNAL_9d8ebf6b_4_k_cu_9ba14a20_380944cuda3std3__45__cpo6cbeginE
	.align		8
        /*0030*/ 	.dword	_ZN40_INTERNAL_9d8ebf6b_4_k_cu_9ba14a20_380944cuda3std3__45__cpo4cendE
	.align		8
        /*0038*/ 	.dword	_ZN40_INTERNAL_9d8ebf6b_4_k_cu_9ba14a20_380944cuda3std3__442_GLOBAL__N__9d8ebf6b_4_k_cu_9ba14a20_380946ignoreE
	.align		8
        /*0040*/ 	.dword	_ZN40_INTERNAL_9d8ebf6b_4_k_cu_9ba14a20_380944cuda3std3__419piecewise_constructE
	.align		8
        /*0048*/ 	.dword	_ZN40_INTERNAL_9d8ebf6b_4_k_cu_9ba14a20_380944cuda3std3__48in_placeE
	.align		8
        /*0050*/ 	.dword	_ZN40_INTERNAL_9d8ebf6b_4_k_cu_9ba14a20_380944cuda3std6ranges3__45__cpo4swapE
	.align		8
        /*0058*/ 	.dword	_ZN40_INTERNAL_9d8ebf6b_4_k_cu_9ba14a20_380944cuda3std6ranges3__45__cpo9iter_moveE
	.align		8
        /*0060*/ 	.dword	_ZN40_INTERNAL_9d8ebf6b_4_k_cu_9ba14a20_380944cute7productE
	.align		8
        /*0068*/ 	.dword	_ZN40_INTERNAL_9d8ebf6b_4_k_cu_9ba14a20_380944cute1_E
	.align		8
        /*0070*/ 	.dword	$str$25
	.align		8
        /*0078*/ 	.dword	$str$26
	.align		8
        /*0080*/ 	.dword	$str$29
	.align		8
        /*0088*/ 	.dword	$str$30


//--------------------- .text._ZN7cutlass13device_kernelINS_4gemm6kernel13GemmUniversalIN4cute5tupleIJiiiiEEENS1_10collective13CollectiveMmaINS1_46MainloopSm100TmaUmmaWarpSpecializedBlockScaledILi7ELi2ELi2ENS5_IJNS4_1CILi1EEESB_SB_EEEEENS5_IJNSA_ILi128EEENSA_ILi64EEENSA_ILi256EEEEEENS5_IJNS_12float_e2m1_tENS_13float_ue4m3_tEEEENS5_IJNS5_IJlSB_lEEENS4_6LayoutINS5_IJNS5_IJNS5_IJNSA_ILi32EEENSA_ILi4EEEEEEiEEENS5_IJNS5_IJNSA_ILi16EEESO_EEEiEEENS5_IJSB_iEEEEEENS5_IJST_NS5_IJNS5_IJNSA_ILi0EEESB_EEENSA_ILi512EEEEEENS5_IJSW_iEEEEEEEEEEESK_S13_NS4_8TiledMMAINS4_8MMA_AtomIJNS4_17SM100_MMA_MXF4_SSISI_SI_fSJ_Li128ELi64ELi16ELNS4_4UMMA5MajorE0ELS18_0ELNS17_7ScaleInE0ELS19_0EEEEEENSM_ISC_NS5_IJSW_SW_SW_EEEEENS5_IJNS4_10UnderscoreES1E_S1E_EEEEENS5_IJNS4_13SM90_TMA_LOADES1H_EEENS5_IJNS4_14ComposedLayoutINS4_7SwizzleILi3ELi4ELi3EEENS4_18smem_ptr_flag_bitsILi4EEENSM_INS5_IJNSA_ILi8EEESG_EEENS5_IJSG_SB_EEEEEEENSM_INS5_IJNS5_IJNS5_IJSP_SB_EEESS_EEESB_NS5_IJSB_SO_EEEEEENS5_IJNS5_IJNS5_IJSS_SY_EEESX_EEESW_NS5_IJSO_SY_EEEEEEEEEEEvNS4_8identityES1I_S22_vS23_EENS_8epilogue10collective18CollectiveEpilogueINS25_23Sm100TmaWarpSpecializedILi3ELi2ELi32ELb1ELb0EEEJSH_NS5_IJNSM_ISE_SB_EENSM_ISN_SB_EEEEENS_10bfloat16_tESL_S2D_SL_NS25_6fusion15FusionCallbacksIS29_NS2E_17LinearCombinationIS2D_fS2D_fLNS_15FloatRoundStyleE2EEESH_S2C_JEEENS4_5SM1004TMEM4LOAD26SM100_TMEM_LOAD_32dp32b32xES1H_NS1J_INS1K_ILi2ELi4ELi3EEENS1M_ILi16EEENSM_INS5_IJS1O_SN_EEENS5_IJSN_SB_EEEEEEENS4_39AutoVectorizingCopyWithAssumedAlignmentILi128EEENS4_14SM90_TMA_STOREES2T_S2V_S2V_EEEvvEEEEvNT_6ParamsE --------------------------
	.section	.text._ZN7cutlass13device_kernelINS_4gemm6kernel13GemmUniversalIN4cute5tupleIJiiiiEEENS1_10collective13CollectiveMmaINS1_46MainloopSm100TmaUmmaWarpSpecializedBlockScaledILi7ELi2ELi2ENS5_IJNS4_1CILi1EEESB_SB_EEEEENS5_IJNSA_ILi128EEENSA_ILi64EEENSA_ILi256EEEEEENS5_IJNS_12float_e2m1_tENS_13float_ue4m3_tEEEENS5_IJNS5_IJlSB_lEEENS4_6LayoutINS5_IJNS5_IJNS5_IJNSA_ILi32EEENSA_ILi4EEEEEEiEEENS5_IJNS5_IJNSA_ILi16EEESO_EEEiEEENS5_IJSB_iEEEEEENS5_IJST_NS5_IJNS5_IJNSA_ILi0EEESB_EEENSA_ILi512EEEEEENS5_IJSW_iEEEEEEEEEEESK_S13_NS4_8TiledMMAINS4_8MMA_AtomIJNS4_17SM100_MMA_MXF4_SSISI_SI_fSJ_Li128ELi64ELi16ELNS4_4UMMA5MajorE0ELS18_0ELNS17_7ScaleInE0ELS19_0EEEEEENSM_ISC_NS5_IJSW_SW_SW_EEEEENS5_IJNS4_10UnderscoreES1E_S1E_EEEEENS5_IJNS4_13SM90_TMA_LOADES1H_EEENS5_IJNS4_14ComposedLayoutINS4_7SwizzleILi3ELi4ELi3EEENS4_18smem_ptr_flag_bitsILi4EEENSM_INS5_IJNSA_ILi8EEESG_EEENS5_IJSG_SB_EEEEEEENSM_INS5_IJNS5_IJNS5_IJSP_SB_EEESS_EEESB_NS5_IJSB_SO_EEEEEENS5_IJNS5_IJNS5_IJSS_SY_EEESX_EEESW_NS5_IJSO_SY_EEEEEEEEEEEvNS4_8identityES1I_S22_vS23_EENS_8epilogue10collective18CollectiveEpilogueINS25_23Sm100TmaWarpSpecializedILi3ELi2ELi32ELb1ELb0EEEJSH_NS5_IJNSM_ISE_SB_EENSM_ISN_SB_EEEEENS_10bfloat16_tESL_S2D_SL_NS25_6fusion15FusionCallbacksIS29_NS2E_17LinearCombinationIS2D_fS2D_fLNS_15FloatRoundStyleE2EEESH_S2C_JEEENS4_5SM1004TMEM4LOAD26SM100_TMEM_LOAD_32dp32b32xES1H_NS1J_INS1K_ILi2ELi4ELi3EEENS1M_ILi16EEENSM_INS5_IJS1O_SN_EEENS5_IJSN_SB_EEEEEEENS4_39AutoVectorizingCopyWithAssumedAlignmentILi128EEENS4_14SM90_TMA_STOREES2T_S2V_S2V_EEEvvEEEEvNT_6ParamsE,"ax",@progbits
	.align	128
.text._ZN7cutlass13device_kernelINS_4gemm6kernel13GemmUniversalIN4cute5tupleIJiiiiEEENS1_10collective13CollectiveMmaINS1_46MainloopSm100TmaUmmaWarpSpecializedBlockScaledILi7ELi2ELi2ENS5_IJNS4_1CILi1EEESB_SB_EEEEENS5_IJNSA_ILi128EEENSA_ILi64EEENSA_ILi256EEEEEENS5_IJNS_12float_e2m1_tENS_13float_ue4m3_tEEEENS5_IJNS5_IJlSB_lEEENS4_6LayoutINS5_IJNS5_IJNS5_IJNSA_ILi32EEENSA_ILi4EEEEEEiEEENS5_IJNS5_IJNSA_ILi16EEESO_EEEiEEENS5_IJSB_iEEEEEENS5_IJST_NS5_IJNS5_IJNSA_ILi0EEESB_EEENSA_ILi512EEEEEENS5_IJSW_iEEEEEEEEEEESK_S13_NS4_8TiledMMAINS4_8MMA_AtomIJNS4_17SM100_MMA_MXF4_SSISI_SI_fSJ_Li128ELi64ELi16ELNS4_4UMMA5MajorE0ELS18_0ELNS17_7ScaleInE0ELS19_0EEEEEENSM_ISC_NS5_IJSW_SW_SW_EEEEENS5_IJNS4_10UnderscoreES1E_S1E_EEEEENS5_IJNS4_13SM90_TMA_LOADES1H_EEENS5_IJNS4_14ComposedLayoutINS4_7SwizzleILi3ELi4ELi3EEENS4_18smem_ptr_flag_bitsILi4EEENSM_INS5_IJNSA_ILi8EEESG_EEENS5_IJSG_SB_EEEEEEENSM_INS5_IJNS5_IJNS5_IJSP_SB_EEESS_EEESB_NS5_IJSB_SO_EEEEEENS5_IJNS5_IJNS5_IJSS_SY_EEESX_EEESW_NS5_IJSO_SY_EEEEEEEEEEEvNS4_8identityES1I_S22_vS23_EENS_8epilogue10collective18CollectiveEpilogueINS25_23Sm100TmaWarpSpecializedILi3ELi2ELi32ELb1ELb0EEEJSH_NS5_IJNSM_ISE_SB_EENSM_ISN_SB_EEEEENS_10bfloat16_tESL_S2D_SL_NS25_6fusion15FusionCallbacksIS29_NS2E_17LinearCombinationIS2D_fS2D_fLNS_15FloatRoundStyleE2EEESH_S2C_JEEENS4_5SM1004TMEM4LOAD26SM100_TMEM_LOAD_32dp32b32xES1H_NS1J_INS1K_ILi2ELi4ELi3EEENS1M_ILi16EEENSM_INS5_IJS1O_SN_EEENS5_IJSN_SB_EEEEEEENS4_39AutoVectorizingCopyWithAssumedAlignmentILi128EEENS4_14SM90_TMA_STOREES2T_S2V_S2V_EEEvvEEEEvNT_6ParamsE:
        .type           _ZN7cutlass13device_kernelINS_4gemm6kernel13GemmUniversalIN4cute5tupleIJiiiiEEENS1_10collective13CollectiveMmaINS1_46MainloopSm100TmaUmmaWarpSpecializedBlockScaledILi7ELi2ELi2ENS5_IJNS4_1CILi1EEESB_SB_EEEEENS5_IJNSA_ILi128EEENSA_ILi64EEENSA_ILi256EEEEEENS5_IJNS_12float_e2m1_tENS_13float_ue4m3_tEEEENS5_IJNS5_IJlSB_lEEENS4_6LayoutINS5_IJNS5_IJNS5_IJNSA_ILi32EEENSA_ILi4EEEEEEiEEENS5_IJNS5_IJNSA_ILi16EEESO_EEEiEEENS5_IJSB_iEEEEEENS5_IJST_NS5_IJNS5_IJNSA_ILi0EEESB_EEENSA_ILi512EEEEEENS5_IJSW_iEEEEEEEEEEESK_S13_NS4_8TiledMMAINS4_8MMA_AtomIJNS4_17SM100_MMA_MXF4_SSISI_SI_fSJ_Li128ELi64ELi16ELNS4_4UMMA5MajorE0ELS18_0ELNS17_7ScaleInE0ELS19_0EEEEEENSM_ISC_NS5_IJSW_SW_SW_EEEEENS5_IJNS4_10UnderscoreES1E_S1E_EEEEENS5_IJNS4_13SM90_TMA_LOADES1H_EEENS5_IJNS4_14ComposedLayoutINS4_7SwizzleILi3ELi4ELi3EEENS4_18smem_ptr_flag_bitsILi4EEENSM_INS5_IJNSA_ILi8EEESG_EEENS5_IJSG_SB_EEEEEEENSM_INS5_IJNS5_IJNS5_IJSP_SB_EEESS_EEESB_NS5_IJSB_SO_EEEEEENS5_IJNS5_IJNS5_IJSS_SY_EEESX_EEESW_NS5_IJSO_SY_EEEEEEEEEEEvNS4_8identityES1I_S22_vS23_EENS_8epilogue10collective18CollectiveEpilogueINS25_23Sm100TmaWarpSpecializedILi3ELi2ELi32ELb1ELb0EEEJSH_NS5_IJNSM_ISE_SB_EENSM_ISN_SB_EEEEENS_10bfloat16_tESL_S2D_SL_NS25_6fusion15FusionCallbacksIS29_NS2E_17LinearCombinationIS2D_fS2D_fLNS_15FloatRoundStyleE2EEESH_S2C_JEEENS4_5SM1004TMEM4LOAD26SM100_TMEM_LOAD_32dp32b32xES1H_NS1J_INS1K_ILi2ELi4ELi3EEENS1M_ILi16EEENSM_INS5_IJS1O_SN_EEENS5_IJSN_SB_EEEEEEENS4_39AutoVectorizingCopyWithAssumedAlignmentILi128EEENS4_14SM90_TMA_STOREES2T_S2V_S2V_EEEvvEEEEvNT_6ParamsE,@function
        .size           _ZN7cutlass13device_kernelINS_4gemm6kernel13GemmUniversalIN4cute5tupleIJiiiiEEENS1_10collective13CollectiveMmaINS1_46MainloopSm100TmaUmmaWarpSpecializedBlockScaledILi7ELi2ELi2ENS5_IJNS4_1CILi1EEESB_SB_EEEEENS5_IJNSA_ILi128EEENSA_ILi64EEENSA_ILi256EEEEEENS5_IJNS_12float_e2m1_tENS_13float_ue4m3_tEEEENS5_IJNS5_IJlSB_lEEENS4_6LayoutINS5_IJNS5_IJNS5_IJNSA_ILi32EEENSA_ILi4EEEEEEiEEENS5_IJNS5_IJNSA_ILi16EEESO_EEEiEEENS5_IJSB_iEEEEEENS5_IJST_NS5_IJNS5_IJNSA_ILi0EEESB_EEENSA_ILi512EEEEEENS5_IJSW_iEEEEEEEEEEESK_S13_NS4_8TiledMMAINS4_8MMA_AtomIJNS4_17SM100_MMA_MXF4_SSISI_SI_fSJ_Li128ELi64ELi16ELNS4_4UMMA5MajorE0ELS18_0ELNS17_7ScaleInE0ELS19_0EEEEEENSM_ISC_NS5_IJSW_SW_SW_EEEEENS5_IJNS4_10UnderscoreES1E_S1E_EEEEENS5_IJNS4_13SM90_TMA_LOADES1H_EEENS5_IJNS4_14ComposedLayoutINS4_7SwizzleILi3ELi4ELi3EEENS4_18smem_ptr_flag_bitsILi4EEENSM_INS5_IJNSA_ILi8EEESG_EEENS5_IJSG_SB_EEEEEEENSM_INS5_IJNS5_IJNS5_IJSP_SB_EEESS_EEESB_NS5_IJSB_SO_EEEEEENS5_IJNS5_IJNS5_IJSS_SY_EEESX_EEESW_NS5_IJSO_SY_EEEEEEEEEEEvNS4_8identityES1I_S22_vS23_EENS_8epilogue10collective18CollectiveEpilogueINS25_23Sm100TmaWarpSpecializedILi3ELi2ELi32ELb1ELb0EEEJSH_NS5_IJNSM_ISE_SB_EENSM_ISN_SB_EEEEENS_10bfloat16_tESL_S2D_SL_NS25_6fusion15FusionCallbacksIS29_NS2E_17LinearCombinationIS2D_fS2D_fLNS_15FloatRoundStyleE2EEESH_S2C_JEEENS4_5SM1004TMEM4LOAD26SM100_TMEM_LOAD_32dp32b32xES1H_NS1J_INS1K_ILi2ELi4ELi3EEENS1M_ILi16EEENSM_INS5_IJS1O_SN_EEENS5_IJSN_SB_EEEEEEENS4_39AutoVectorizingCopyWithAssumedAlignmentILi128EEENS4_14SM90_TMA_STOREES2T_S2V_S2V_EEEvvEEEEvNT_6ParamsE,(.L_x_163 - _ZN7cutlass13device_kernelINS_4gemm6kernel13GemmUniversalIN4cute5tupleIJiiiiEEENS1_10collective13CollectiveMmaINS1_46MainloopSm100TmaUmmaWarpSpecializedBlockScaledILi7ELi2ELi2ENS5_IJNS4_1CILi1EEESB_SB_EEEEENS5_IJNSA_ILi128EEENSA_ILi64EEENSA_ILi256EEEEEENS5_IJNS_12float_e2m1_tENS_13float_ue4m3_tEEEENS5_IJNS5_IJlSB_lEEENS4_6LayoutINS5_IJNS5_IJNS5_IJNSA_ILi32EEENSA_ILi4EEEEEEiEEENS5_IJNS5_IJNSA_ILi16EEESO_EEEiEEENS5_IJSB_iEEEEEENS5_IJST_NS5_IJNS5_IJNSA_ILi0EEESB_EEENSA_ILi512EEEEEENS5_IJSW_iEEEEEEEEEEESK_S13_NS4_8TiledMMAINS4_8MMA_AtomIJNS4_17SM100_MMA_MXF4_SSISI_SI_fSJ_Li128ELi64ELi16ELNS4_4UMMA5MajorE0ELS18_0ELNS17_7ScaleInE0ELS19_0EEEEEENSM_ISC_NS5_IJSW_SW_SW_EEEEENS5_IJNS4_10UnderscoreES1E_S1E_EEEEENS5_IJNS4_13SM90_TMA_LOADES1H_EEENS5_IJNS4_14ComposedLayoutINS4_7SwizzleILi3ELi4ELi3EEENS4_18smem_ptr_flag_bitsILi4EEENSM_INS5_IJNSA_ILi8EEESG_EEENS5_IJSG_SB_EEEEEEENSM_INS5_IJNS5_IJNS5_IJSP_SB_EEESS_EEESB_NS5_IJSB_SO_EEEEEENS5_IJNS5_IJNS5_IJSS_SY_EEESX_EEESW_NS5_IJSO_SY_EEEEEEEEEEEvNS4_8identityES1I_S22_vS23_EENS_8epilogue10collective18CollectiveEpilogueINS25_23Sm100TmaWarpSpecializedILi3ELi2ELi32ELb1ELb0EEEJSH_NS5_IJNSM_ISE_SB_EENSM_ISN_SB_EEEEENS_10bfloat16_tESL_S2D_SL_NS25_6fusion15FusionCallbacksIS29_NS2E_17LinearCombinationIS2D_fS2D_fLNS_15FloatRoundStyleE2EEESH_S2C_JEEENS4_5SM1004TMEM4LOAD26SM100_TMEM_LOAD_32dp32b32xES1H_NS1J_INS1K_ILi2ELi4ELi3EEENS1M_ILi16EEENSM_INS5_IJS1O_SN_EEENS5_IJSN_SB_EEEEEEENS4_39AutoVectorizingCopyWithAssumedAlignmentILi128EEENS4_14SM90_TMA_STOREES2T_S2V_S2V_EEEvvEEEEvNT_6ParamsE)
        .other          _ZN7cutlass13device_kernelINS_4gemm6kernel13GemmUniversalIN4cute5tupleIJiiiiEEENS1_10collective13CollectiveMmaINS1_46MainloopSm100TmaUmmaWarpSpecializedBlockScaledILi7ELi2ELi2ENS5_IJNS4_1CILi1EEESB_SB_EEEEENS5_IJNSA_ILi128EEENSA_ILi64EEENSA_ILi256EEEEEENS5_IJNS_12float_e2m1_tENS_13float_ue4m3_tEEEENS5_IJNS5_IJlSB_lEEENS4_6LayoutINS5_IJNS5_IJNS5_IJNSA_ILi32EEENSA_ILi4EEEEEEiEEENS5_IJNS5_IJNSA_ILi16EEESO_EEEiEEENS5_IJSB_iEEEEEENS5_IJST_NS5_IJNS5_IJNSA_ILi0EEESB_EEENSA_ILi512EEEEEENS5_IJSW_iEEEEEEEEEEESK_S13_NS4_8TiledMMAINS4_8MMA_AtomIJNS4_17SM100_MMA_MXF4_SSISI_SI_fSJ_Li128ELi64ELi16ELNS4_4UMMA5MajorE0ELS18_0ELNS17_7ScaleInE0ELS19_0EEEEEENSM_ISC_NS5_IJSW_SW_SW_EEEEENS5_IJNS4_10UnderscoreES1E_S1E_EEEEENS5_IJNS4_13SM90_TMA_LOADES1H_EEENS5_IJNS4_14ComposedLayoutINS4_7SwizzleILi3ELi4ELi3EEENS4_18smem_ptr_flag_bitsILi4EEENSM_INS5_IJNSA_ILi8EEESG_EEENS5_IJSG_SB_EEEEEEENSM_INS5_IJNS5_IJNS5_IJSP_SB_EEESS_EEESB_NS5_IJSB_SO_EEEEEENS5_IJNS5_IJNS5_IJSS_SY_EEESX_EEESW_NS5_IJSO_SY_EEEEEEEEEEEvNS4_8identityES1I_S22_vS23_EENS_8epilogue10collective18CollectiveEpilogueINS25_23Sm100TmaWarpSpecializedILi3ELi2ELi32ELb1ELb0EEEJSH_NS5_IJNSM_ISE_SB_EENSM_ISN_SB_EEEEENS_10bfloat16_tESL_S2D_SL_NS25_6fusion15FusionCallbacksIS29_NS2E_17LinearCombinationIS2D_fS2D_fLNS_15FloatRoundStyleE2EEESH_S2C_JEEENS4_5SM1004TMEM4LOAD26SM100_TMEM_LOAD_32dp32b32xES1H_NS1J_INS1K_ILi2ELi4ELi3EEENS1M_ILi16EEENSM_INS5_IJS1O_SN_EEENS5_IJSN_SB_EEEEEEENS4_39AutoVectorizingCopyWithAssumedAlignmentILi128EEENS4_14SM90_TMA_STOREES2T_S2V_S2V_EEEvvEEEEvNT_6ParamsE,@"STO_CUDA_ENTRY STV_DEFAULT"
_ZN7cutlass13device_kernelINS_4gemm6kernel13GemmUniversalIN4cute5tupleIJiiiiEEENS1_10collective13CollectiveMmaINS1_46MainloopSm100TmaUmmaWarpSpecializedBlockScaledILi7ELi2ELi2ENS5_IJNS4_1CILi1EEESB_SB_EEEEENS5_IJNSA_ILi128EEENSA_ILi64EEENSA_ILi256EEEEEENS5_IJNS_12float_e2m1_tENS_13float_ue4m3_tEEEENS5_IJNS5_IJlSB_lEEENS4_6LayoutINS5_IJNS5_IJNS5_IJNSA_ILi32EEENSA_ILi4EEEEEEiEEENS5_IJNS5_IJNSA_ILi16EEESO_EEEiEEENS5_IJSB_iEEEEEENS5_IJST_NS5_IJNS5_IJNSA_ILi0EEESB_EEENSA_ILi512EEEEEENS5_IJSW_iEEEEEEEEEEESK_S13_NS4_8TiledMMAINS4_8MMA_AtomIJNS4_17SM100_MMA_MXF4_SSISI_SI_fSJ_Li128ELi64ELi16ELNS4_4UMMA5MajorE0ELS18_0ELNS17_7ScaleInE0ELS19_0EEEEEENSM_ISC_NS5_IJSW_SW_SW_EEEEENS5_IJNS4_10UnderscoreES1E_S1E_EEEEENS5_IJNS4_13SM90_TMA_LOADES1H_EEENS5_IJNS4_14ComposedLayoutINS4_7SwizzleILi3ELi4ELi3EEENS4_18smem_ptr_flag_bitsILi4EEENSM_INS5_IJNSA_ILi8EEESG_EEENS5_IJSG_SB_EEEEEEENSM_INS5_IJNS5_IJNS5_IJSP_SB_EEESS_EEESB_NS5_IJSB_SO_EEEEEENS5_IJNS5_IJNS5_IJSS_SY_EEESX_EEESW_NS5_IJSO_SY_EEEEEEEEEEEvNS4_8identityES1I_S22_vS23_EENS_8epilogue10collective18CollectiveEpilogueINS25_23Sm100TmaWarpSpecializedILi3ELi2ELi32ELb1ELb0EEEJSH_NS5_IJNSM_ISE_SB_EENSM_ISN_SB_EEEEENS_10bfloat16_tESL_S2D_SL_NS25_6fusion15FusionCallbacksIS29_NS2E_17LinearCombinationIS2D_fS2D_fLNS_15FloatRoundStyleE2EEESH_S2C_JEEENS4_5SM1004TMEM4LOAD26SM100_TMEM_LOAD_32dp32b32xES1H_NS1J_INS1K_ILi2ELi4ELi3EEENS1M_ILi16EEENSM_INS5_IJS1O_SN_EEENS5_IJSN_SB_EEEEEEENS4_39AutoVectorizingCopyWithAssumedAlignmentILi128EEENS4_14SM90_TMA_STOREES2T_S2V_S2V_EEEvvEEEEvNT_6ParamsE:
[----:B------:R-:W1:Y:S01]  /*0000*/  LDC R1, c[0x0][0x37c] ;  /* 0x0000df00ff017b82 */ /* 0x000e620000000800 */
[----:B------:R-:W2:Y:S01]  /*0010*/  S2R R93, SR_TID.X ;  /* 0x00000000005d7919 */ /* 0x000ea20000002100 */
[----:B------:R-:W3:Y:S01]  /*0020*/  LDCU.64 UR4, c[0x0][0xc90] ;  /* 0x00019200ff0477ac */ /* 0x000ee20008000a00 */
[----:B------:R-:W-:Y:S02]  /*0030*/  PRMT R88, RZ, 0x7610, R88 ;  /* 0x00007610ff587816 */ /* 0x000fe40000000058 */
[----:B------:R-:W-:Y:S01]  /*0040*/  ELECT P5, URZ, PT ;  /* 0x0000000000ff782f */ /* 0x000fe200038a0000 */
[----:B------:R-:W4:Y:S01]  /*0050*/  LDCU.64 UR46, c[0x0][0x358] ;  /* 0x00006b00ff2e77ac */ /* 0x000f220008000a00 */
[----:B---3--:R-:W-:-:S04]  /*0060*/  UISETP.NE.U32.AND UP0, UPT, UR4, URZ, UPT ;  /* 0x000000ff0400728c */ /* 0x008fc8000bf05070 */
[----:B------:R-:W-:Y:S01]  /*0070*/  UISETP.NE.AND.EX UP0, UPT, UR5, URZ, UPT, UP0 ;  /* 0x000000ff0500728c */ /* 0x000fe2000bf05300 */
[----:B--2---:R-:W-:-:S05]  /*0080*/  SHF.R.U32.HI R92, RZ, 0x5, R93 ;  /* 0x00000005ff5c7819 */ /* 0x004fca000001165d */
[----:B------:R-:W2:Y:S02]  /*0090*/  SHFL.IDX PT, R0, R92, RZ, 0x1f ;  /* 0x00001fff5c007589 */ /* 0x000ea400000e0000 */
[----:B--2---:R-:W-:Y:S01]  /*00a0*/  R2UR UR8, R0 ;  /* 0x00000000000872ca */ /* 0x004fe200000e0000 */
[----:B-1--4-:R-:W-:-:S14]  /*00b0*/  BRA.U UP0, `(.L_x_0) ;  /* 0x00000001002c7547 */ /* 0x012fdc000b800000 */
[----:B------:R-:W1:Y:S02]  /*00c0*/  LDCU.64 UR6, c[0x0][0xc88] ;  /* 0x00019100ff0677ac */ /* 0x000e640008000a00 */
[----:B-1----:R-:W-:-:S04]  /*00d0*/  UISETP.NE.U32.AND UP0, UPT, UR6, URZ, UPT ;  /* 0x000000ff0600728c */ /* 0x002fc8000bf05070 */
[----:B------:R-:W-:-:S09]  /*00e0*/  UISETP.NE.AND.EX UP0, UPT, UR7, URZ, UPT, UP0 ;  /* 0x000000ff0700728c */ /* 0x000fd2000bf05300 */
[----:B------:R-:W-:Y:S05]  /*00f0*/  BRA.U !UP0, `(.L_x_1) ;  /* 0x0000000108107547 */ /* 0x000fea000b800000 */
[----:B------:R-:W1:Y:S02]  /*0100*/  LDC.64 R2, c[0x0][0xc88] ;  /* 0x00032200ff027b82 */ /* 0x000e640000000a00 */
[----:B-1----:R1:W5:Y:S01]  /*0110*/  LDG.E R49, desc[UR46][R2.64] ;  /* 0x0000002e02317981 */ /* 0x002362000c1e1900 */
[----:B------:R-:W-:Y:S01]  /*0120*/  HFMA2 R88, -RZ, RZ, 0, 5.9604644775390625e-08 ;  /* 0x00000001ff587431 */ /* 0x000fe200000001ff */
[----:B------:R-:W-:Y:S05]  /*0130*/  BRA `(.L_x_0) ;  /* 0x00000000000c7947 */ /* 0x000fea0003800000 */
.L_x_1:
[----:B------:R-:W1:Y:S01]  /*0140*/  LDCU UR6, c[0x0][0xc80] ;  /* 0x00019000ff0677ac */ /* 0x000e620008000800 */
[----:B------:R-:W-:Y:S01]  /*0150*/  HFMA2 R88, -RZ, RZ, 0, 5.9604644775390625e-08 ;  /* 0x00000001ff587431 */ /* 0x000fe200000001ff */
[----:B-1----:R-:W-:-:S07]  /*0160*/  MOV R49, UR6 ;  /* 0x0000000600317c02 */ /* 0x002fce0008000f00 */
.L_x_0:
[----:B------:R-:W2:Y:S02]  /*0170*/  LDCU.64 UR6, c[0x0][0xcb0] ;  /* 0x00019600ff0677ac */ /* 0x000ea40008000a00 */
[----:B--2---:R-:W-:-:S04]  /*0180*/  UISETP.NE.U32.AND UP0, UPT, UR6, URZ, UPT ;  /* 0x000000ff0600728c */ /* 0x004fc8000bf05070 */
[----:B------:R-:W-:-:S09]  /*0190*/  UISETP.NE.AND.EX UP0, UPT, UR7, URZ, UPT, UP0 ;  /* 0x000000ff0700728c */ /* 0x000fd2000bf05300 */
[----:B------:R-:W-:Y:S05]  /*01a0*/  BRA.U UP0, `(.L_x_2) ;  /* 0x0000000100247547 */ /* 0x000fea000b800000 */
[----:B------:R-:W2:Y:S02]  /*01b0*/  LDCU.64 UR6, c[0x0][0xca8] ;  /* 0x00019500ff0677ac */ /* 0x000ea40008000a00 */
[----:B--2---:R-:W-:-:S04]  /*01c0*/  UISETP.NE.U32.AND UP0, UPT, UR6, URZ, UPT ;  /* 0x000000ff0600728c */ /* 0x004fc8000bf05070 */
[----:B------:R-:W-:-:S09]  /*01d0*/  UISETP.NE.AND.EX UP0, UPT, UR7, URZ, UPT, UP0 ;  /* 0x000000ff0700728c */ /* 0x000fd2000bf05300 */
[----:B------:R-:W-:Y:S05]  /*01e0*/  BRA.U !UP0, `(.L_x_3) ;  /* 0x00000001080c7547 */ /* 0x000fea000b800000 */
[----:B-1----:R-:W1:Y:S02]  /*01f0*/  LDC.64 R2, c[0x0][0xca8] ;  /* 0x00032a00ff027b82 */ /* 0x002e640000000a00 */
[----:B-1----:R2:W5:Y:S01]  /*0200*/  LDG.E R47, desc[UR46][R2.64] ;  /* 0x0000002e022f7981 */ /* 0x002562000c1e1900 */
[----:B------:R-:W-:Y:S05]  /*0210*/  BRA `(.L_x_2) ;  /* 0x0000000000087947 */ /* 0x000fea0003800000 */
.L_x_3:
[----:B------:R-:W2:Y:S02]  /*0220*/  LDCU UR6, c[0x0][0xca0] ;  /* 0x00019400ff0677ac */ /* 0x000ea40008000800 */
[----:B--2---:R-:W-:Y:S02]  /*0230*/  MOV R47, UR6 ;  /* 0x00000006002f7c02 */ /* 0x004fe40008000f00 */
.L_x_2:
[----:B------:R-:W-:Y:S01]  /*0240*/  IMAD.U32 R0, RZ, RZ, UR8 ;  /* 0x00000008ff007e24 */ /* 0x000fe2000f8e00ff */
[----:B------:R-:W-:Y:S04]  /*0250*/  BSSY.RECONVERGENT B0, `(.L_x_4) ;  /* 0x0000012000007945 */ /* 0x000fe80003800200 */
[C---:B------:R-:W-:Y:S02]  /*0260*/  ISETP.NE.OR P1, PT, R0.reuse, 0x1, !P5 ;  /* 0x000000010000780c */ /* 0x040fe40006f25670 */
[----:B------:R-:W-:-:S11]  /*0270*/  ISETP.NE.OR P0, PT, R0, 0x3, !P5 ;  /* 0x000000030000780c */ /* 0x000fd60006f05670 */
[----:B------:R-:W-:Y:S05]  /*0280*/  @P1 BRA `(.L_x_5) ;  /* 0x0000000000381947 */ /* 0x000fea0003800000 */
[----:B------:R-:W3:Y:S02]  /*0290*/  LDCU.64 UR6, c[0x0][0x348] ;  /* 0x00006900ff0677ac */ /* 0x000ee40008000a00 */
[----:B---3--:R-:W-:Y:S02]  /*02a0*/  UIADD3 UR14, UP3, UPT, UR6, 0x80, URZ ;  /* 0x00000080060e7890 */ /* 0x008fe4000ff7e0ff */
[----:B------:R-:W-:Y:S02]  /*02b0*/  UIADD3 UR12, UP2, UPT, UR6, 0x180, URZ ;  /* 0x00000180060c7890 */ /* 0x000fe4000ff5e0ff */
[----:B------:R-:W-:Y:S02]  /*02c0*/  UIADD3 UR10, UP1, UPT, UR6, 0x280, URZ ;  /* 0x00000280060a7890 */ /* 0x000fe4000ff3e0ff */
[----:B------:R-:W-:Y:S02]  /*02d0*/  UIADD3 UR6, UP0, UPT, UR6, 0x380, URZ ;  /* 0x0000038006067890 */ /* 0x000fe4000ff1e0ff */
[----:B------:R-:W-:-:S02]  /*02e0*/  UIADD3.X UR15, UPT, UPT, URZ, UR7, URZ, UP3, !UPT ;  /* 0x00000007ff0f7290 */ /* 0x000fc40009ffe4ff */
[----:B------:R-:W-:Y:S02]  /*02f0*/  UIADD3.X UR13, UPT, UPT, URZ, UR7, URZ, UP2, !UPT ;  /* 0x00000007ff0d7290 */ /* 0x000fe400097fe4ff */
[----:B------:R-:W-:Y:S02]  /*0300*/  UIADD3.X UR11, UPT, UPT, URZ, UR7, URZ, UP1, !UPT ;  /* 0x00000007ff0b7290 */ /* 0x000fe40008ffe4ff */
[----:B------:R-:W-:-:S03]  /*0310*/  UIADD3.X UR7, UPT, UPT, URZ, UR7, URZ, UP0, !UPT ;  /* 0x00000007ff077290 */ /* 0x000fc600087fe4ff */
[----:B------:R3:W-:Y:S02]  /*0320*/  UTMACCTL.PF [UR14] ;  /* 0x000000000e0079b9 */ /* 0x0007e40008040000 */
[----:B------:R3:W-:Y:S02]  /*0330*/  UTMACCTL.PF [UR12] ;  /* 0x000000000c0079b9 */ /* 0x0007e40008040000 */
[----:B------:R3:W-:Y:S02]  /*0340*/  UTMACCTL.PF [UR10] ;  /* 0x000000000a0079b9 */ /* 0x0007e40008040000 */
[----:B------:R3:W-:Y:S02]  /*0350*/  UTMACCTL.PF [UR6] ;  /* 0x00000000060079b9 */ /* 0x0007e40008040000 */
[----:B---3--:R-:W-:Y:S01]  /*0360*/  NOP ;  /* 0x0000000000007918 */ /* 0x008fe20000000000 */
.L_x_5:
[----:B------:R-:W-:Y:S05]  /*0370*/  BSYNC.RECONVERGENT B0 ;  /* 0x0000000000007941 */ /* 0x000fea0003800200 */
.L_x_4:
[----:B------:R-:W-:Y:S04]  /*0380*/  BSSY.RECONVERGENT B0, `(.L_x_6) ;  /* 0x000000a000007945 */ /* 0x000fe80003800200 */
[----:B------:R-:W-:Y:S05]  /*0390*/  @P0 BRA `(.L_x_7) ;  /* 0x0000000000200947 */ /* 0x000fea0003800000 */
[----:B------:R-:W3:Y:S02]  /*03a0*/  LDCU.64 UR6, c[0x0][0x348] ;  /* 0x00006900ff0677ac */ /* 0x000ee40008000a00 */
[----:B---3--:R-:W-:Y:S02]  /*03b0*/  UIADD3 UR10, UP1, UPT, UR6, 0x980, URZ ;  /* 0x00000980060a7890 */ /* 0x008fe4000ff3e0ff */
[----:B------:R-:W-:Y:S02]  /*03c0*/  UIADD3 UR6, UP0, UPT, UR6, 0xa80, URZ ;  /* 0x00000a8006067890 */ /* 0x000fe4000ff1e0ff */
[----:B------:R-:W-:Y:S02]  /*03d0*/  UIADD3.X UR11, UPT, UPT, URZ, UR7, URZ, UP1, !UPT ;  /* 0x00000007ff0b7290 */ /* 0x000fe40008ffe4ff */
[----:B------:R-:W-:-:S07]  /*03e0*/  UIADD3.X UR7, UPT, UPT, URZ, UR7, URZ, UP0, !UPT ;  /* 0x00000007ff077290 */ /* 0x000fce00087fe4ff */
[----:B------:R3:W-:Y:S02]  /*03f0*/  UTMACCTL.PF [UR10] ;  /* 0x000000000a0079b9 */ /* 0x0007e40008040000 */
[----:B------:R3:W-:Y:S02]  /*0400*/  UTMACCTL.PF [UR6] ;  /* 0x00000000060079b9 */ /* 0x0007e40008040000 */
[----:B---3--:R-:W-:Y:S01]  /*0410*/  NOP ;  /* 0x0000000000007918 */ /* 0x008fe20000000000 */
.L_x_7:
[----:B------:R-:W-:Y:S05]  /*0420*/  BSYNC.RECONVERGENT B0 ;  /* 0x0000000000007941 */ /* 0x000fea0003800200 */
.L_x_6:
[----:B------:R-:W3:Y:S01]  /*0430*/  LDCU.64 UR6, c[0x0][0xc88] ;  /* 0x00019100ff0677ac */ /* 0x000ee20008000a00 */
[----:B------:R-:W-:Y:S02]  /*0440*/  UISETP.EQ.U32.AND UP1, UPT, UR4, URZ, UPT ;  /* 0x000000ff0400728c */ /* 0x000fe4000bf22070 */
[----:B------:R-:W-:Y:S02]  /*0450*/  UPLOP3.LUT UP2, UPT, UPT, UPT, UPT, 0x80, 0x8 ;  /* 0x000000000008789c */ /* 0x000fe40003f4f070 */
[----:B---3--:R-:W-:-:S04]  /*0460*/  UISETP.NE.U32.AND UP0, UPT, UR6, URZ, UPT ;  /* 0x000000ff0600728c */ /* 0x008fc8000bf05070 */
[----:B------:R-:W-:-:S04]  /*0470*/  UISETP.NE.AND.EX UP0, UPT, UR7, URZ, UPT, UP0 ;  /* 0x000000ff0700728c */ /* 0x000fc8000bf05300 */
[----:B------:R-:W-:-:S04]  /*0480*/  UISETP.EQ.OR.EX UP3, UPT, UR5, URZ, !UP0, UP1 ;  /* 0x000000ff0500728c */ /* 0x000fc8000c762710 */
[----:B------:R-:W-:-:S05]  /*0490*/  UP2UR UR53, UPR, URZ, 0x8 ;  /* 0x00000008ff357883 */ /* 0x000fca0008000000 */
[----:B------:R-:W-:Y:S07]  /*04a0*/  BRA.U !UP3, `(.L_x_8) ;  /* 0x000000010b207547 */ /* 0x000fee000b800000 */
[----:B------:R-:W-:Y:S01]  /*04b0*/  UISETP.NE.U32.AND UP2, UPT, UR4, URZ, UPT ;  /* 0x000000ff0400728c */ /* 0x000fe2000bf45070 */
[----:B-----5:R-:W-:Y:S01]  /*04c0*/  FSETP.NEU.AND P0, PT, R49, RZ, PT ;  /* 0x000000ff3100720b */ /* 0x020fe20003f0d000 */
[----:B------:R-:W-:Y:S02]  /*04d0*/  USEL UR4, URZ, 0xffffffff, UP0 ;  /* 0xffffffffff047887 */ /* 0x000fe40008000000 */
[----:B------:R-:W-:-:S10]  /*04e0*/  UISETP.NE.AND.EX UP2, UPT, UR5, URZ, UPT, UP2 ;  /* 0x000000ff0500728c */ /* 0x000fd4000bf45320 */
[----:B------:R-:W-:Y:S01]  /*04f0*/  VOTEU.ANY UP1, P0 ;  /* 0x0000000000ff7886 */ /* 0x000fe20000020100 */
[----:B------:R-:W-:-:S04]  /*0500*/  @!UP2 USEL UR4, URZ, 0xffffffff, UP1 ;  /* 0xffffffffff04a887 */ /* 0x000fc80008800000 */
[----:B------:R-:W-:-:S04]  /*0510*/  ULOP3.LUT UR4, UR4, 0x1, URZ, 0xc0, !UPT ;  /* 0x0000000104047892 */ /* 0x000fc8000f8ec0ff */
[----:B------:R-:W-:-:S11]  /*0520*/  UISETP.NE.U32.AND UP2, UPT, UR4, 0x1, UPT ;  /* 0x000000010400788c */ /* 0x000fd6000bf45070 */
.L_x_8:
[----:B-12---:R-:W1:Y:S01]  /*0530*/  SHFL.IDX PT, R2, R92, RZ, 0x1f ;  /* 0x00001fff5c027589 */ /* 0x006e6200000e0000 */
[----:B------:R-:W-:-:S04]  /*0540*/  UISETP.NE.AND UP1, UPT, UR8, 0x2, UPT ;  /* 0x000000020800788c */ /* 0x000fc8000bf25270 */
[----:B------:R-:W-:Y:S01]  /*0550*/  USEL UR6, URZ, 0x1, UP1 ;  /* 0x00000001ff067887 */ /* 0x000fe20008800000 */
[----:B-1----:R-:W-:-:S13]  /*0560*/  ISETP.NE.AND P0, PT, R2, RZ, PT ;  /* 0x000000ff0200720c */ /* 0x002fda0003f05270 */
[----:B------:R-:W-:Y:S05]  /*0570*/  @P0 BRA `(.L_x_9) ;  /* 0x0000000000600947 */ /* 0x000fea0003800000 */
[----:B------:R-:W1:Y:S01]  /*0580*/  S2UR UR5, SR_CgaCtaId ;  /* 0x00000000000579c3 */ /* 0x000e620000008800 */
[----:B------:R-:W-:Y:S01]  /*0590*/  UMOV UR7, 0x400 ;  /* 0x0000040000077882 */ /* 0x000fe20000000000 */
[----:B------:R-:W-:Y:S01]  /*05a0*/  UMOV UR4, 0x1 ;  /* 0x0000000100047882 */ /* 0x000fe20000000000 */
[----:B------:R-:W-:Y:S01]  /*05b0*/  ELECT P0, URZ, PT ;  /* 0x0000000000ff782f */ /* 0x000fe20003800000 */
[----:B------:R-:W-:-:S04]  /*05c0*/  UIADD3 UR10, UPT, UPT, -UR4, 0x100000, URZ ;  /* 0x00100000040a7890 */ /* 0x000fc8000fffe1ff */
[----:B------:R-:W-:Y:S02]  /*05d0*/  USHF.L.U32 UR11, UR10, 0xb, URZ ;  /* 0x0000000b0a0b7899 */ /* 0x000fe400080006ff */
[----:B------:R-:W-:Y:S02]  /*05e0*/  USHF.L.U32 UR10, UR10, 0x1, URZ ;  /* 0x000000010a0a7899 */ /* 0x000fe400080006ff */
[----:B-1----:R-:W-:Y:S01]  /*05f0*/  ULEA UR5, UR5, UR7, 0x18 ;  /* 0x0000000705057291 */ /* 0x002fe2000f8ec0ff */
[----:B------:R-:W1:Y:S11]  /*0600*/  FENCE.VIEW.ASYNC.S ;  /* 0x00000000000073c6 */ /* 0x000e760000000000 */
[----:B-1----:R1:W2:Y:S01]  /*0610*/  SYNCS.EXCH.64 URZ, [UR5], UR10 ;  /* 0x0000000a05ff75b2 */ /* 0x0022a20008000100 */
[----:B------:R1:W3:Y:S01]  /*0620*/  SYNCS.EXCH.64 URZ, [UR5+0x38], UR10 ;  /* 0x0000380a05ff75b2 */ /* 0x0002e20008000100 */
[----:B------:R1:W4:Y:S01]  /*0630*/  SYNCS.EXCH.64 URZ, [UR5+0x8], UR10 ;  /* 0x0000080a05ff75b2 */ /* 0x0003220008000100 */
[----:B------:R1:W1:Y:S01]  /*0640*/  SYNCS.EXCH.64 URZ, [UR5+0x40], UR10 ;  /* 0x0000400a05ff75b2 */ /* 0x0002620008000100 */
        /* <DEDUP_REMOVED lines=10> */
[----:B------:R-:W-:Y:S01]  /*06f0*/  NOP ;  /* 0x0000000000007918 */ /* 0x000fe20000000000 */
.L_x_9:
[----:B------:R-:W2:Y:S01]  /*0700*/  SHFL.IDX PT, R2, R92, RZ, 0x1f ;  /* 0x00001fff5c027589 */ /* 0x000ea200000e0000 */
[----:B------:R-:W-:Y:S01]  /*0710*/  NOP ;  /* 0x0000000000007918 */ /* 0x000fe20000000000 */
[----:B--2---:R-:W-:-:S13]  /*0720*/  ISETP.NE.AND P0, PT, R2, 0x1, PT ;  /* 0x000000010200780c */ /* 0x004fda0003f05270 */
[----:B------:R-:W-:Y:S05]  /*0730*/  @P0 BRA `(.L_x_10) ;  /* 0x0000000000500947 */ /* 0x000fea0003800000 */
[----:B------:R-:W2:Y:S01]  /*0740*/  S2UR UR7, SR_CgaCtaId ;  /* 0x00000000000779c3 */ /* 0x000ea20000008800 */
[----:B------:R-:W-:Y:S01]  /*0750*/  UMOV UR9, 0x400 ;  /* 0x0000040000097882 */ /* 0x000fe20000000000 */
[----:B-1----:R-:W-:Y:S01]  /*0760*/  UMOV UR5, 0x20 ;  /* 0x0000002000057882 */ /* 0x002fe20000000000 */
[----:B------:R-:W-:Y:S01]  /*0770*/  UMOV UR4, 0x80 ;  /* 0x0000008000047882 */ /* 0x000fe20000000000 */
[----:B------:R-:W-:-:S04]  /*0780*/  UIADD3 UR10, UPT, UPT, -UR5, 0x100000, URZ ;  /* 0x00100000050a7890 */ /* 0x000fc8000fffe1ff */
[----:B------:R-:W-:Y:S02]  /*0790*/  USHF.L.U32 UR11, UR10, 0xb, URZ ;  /* 0x0000000b0a0b7899 */ /* 0x000fe400080006ff */
[----:B------:R-:W-:Y:S02]  /*07a0*/  USHF.L.U32 UR10, UR10, 0x1, URZ ;  /* 0x000000010a0a7899 */ /* 0x000fe400080006ff */
[----:B------:R-:W-:-:S04]  /*07b0*/  UIADD3 UR4, UPT, UPT, -UR4, 0x100000, URZ ;  /* 0x0010000004047890 */ /* 0x000fc8000fffe1ff */
[----:B------:R-:W-:Y:S02]  /*07c0*/  USHF.L.U32 UR5, UR4, 0xb, URZ ;  /* 0x0000000b04057899 */ /* 0x000fe400080006ff */
[----:B------:R-:W-:Y:S01]  /*07d0*/  USHF.L.U32 UR4, UR4, 0x1, URZ ;  /* 0x0000000104047899 */ /* 0x000fe200080006ff */
[----:B------:R-:W-:Y:S01]  /*07e0*/  ELECT P0, URZ, PT ;  /* 0x0000000000ff782f */ /* 0x000fe20003800000 */
[----:B--2---:R-:W-:Y:S01]  /*07f0*/  ULEA UR7, UR7, UR9, 0x18 ;  /* 0x0000000907077291 */ /* 0x004fe2000f8ec0ff */
[----:B------:R-:W1:Y:S11]  /*0800*/  FENCE.VIEW.ASYNC.S ;  /* 0x00000000000073c6 */ /* 0x000e760000000000 */
[----:B-1----:R2:W1:Y:S01]  /*0810*/  SYNCS.EXCH.64 URZ, [UR7+0x70], UR10 ;  /* 0x0000700a07ff75b2 */ /* 0x0024620008000100 */
[----:B------:R2:W1:Y:S01]  /*0820*/  SYNCS.EXCH.64 URZ, [UR7+0x88], UR4 ;  /* 0x0000880407ff75b2 */ /* 0x0004620008000100 */
[----:B------:R2:W1:Y:S01]  /*0830*/  SYNCS.EXCH.64 URZ, [UR7+0x78], UR10 ;  /* 0x0000780a07ff75b2 */ /* 0x0004620008000100 */
[----:B------:R2:W1:Y:S01]  /*0840*/  SYNCS.EXCH.64 URZ, [UR7+0x90], UR4 ;  /* 0x0000900407ff75b2 */ /* 0x0004620008000100 */
[----:B------:R2:W1:Y:S01]  /*0850*/  SYNCS.EXCH.64 URZ, [UR7+0x80], UR10 ;  /* 0x0000800a07ff75b2 */ /* 0x0004620008000100 */
[----:B------:R2:W1:Y:S02]  /*0860*/  SYNCS.EXCH.64 URZ, [UR7+0x98], UR4 ;  /* 0x0000980407ff75b2 */ /* 0x0004640008000100 */
[----:B--2---:R-:W-:Y:S01]  /*0870*/  NOP ;  /* 0x0000000000007918 */ /* 0x004fe20000000000 */
.L_x_10:
[----:B------:R-:W2:Y:S01]  /*0880*/  SHFL.IDX PT, R2, R92, RZ, 0x1f ;  /* 0x00001fff5c027589 */ /* 0x000ea200000e0000 */
[----:B------:R-:W-:Y:S01]  /*0890*/  NOP ;  /* 0x0000000000007918 */ /* 0x000fe20000000000 */
[----:B--2---:R-:W-:-:S13]  /*08a0*/  ISETP.NE.AND P0, PT, R2, 0x3, PT ;  /* 0x000000030200780c */ /* 0x004fda0003f05270 */
[----:B------:R-:W-:Y:S05]  /*08b0*/  @P0 BRA `(.L_x_11) ;  /* 0x0000000000300947 */ /* 0x000fea0003800000 */
[----:B-1----:R-:W1:Y:S01]  /*08c0*/  S2UR UR5, SR_CgaCtaId ;  /* 0x00000000000579c3 */ /* 0x002e620000008800 */
        /* <DEDUP_REMOVED lines=8> */
[----:B-1----:R2:W1:Y:S01]  /*0950*/  SYNCS.EXCH.64 URZ, [UR5+0xa0], UR10 ;  /* 0x0000a00a05ff75b2 */ /* 0x0024620008000100 */
[----:B------:R2:W1:Y:S02]  /*0960*/  SYNCS.EXCH.64 URZ, [UR5+0xa8], UR10 ;  /* 0x0000a80a05ff75b2 */ /* 0x0004640008000100 */
[----:B--2---:R-:W-:Y:S01]  /*0970*/  NOP ;  /* 0x0000000000007918 */ /* 0x004fe20000000000 */
.L_x_11:
[----:B------:R-:W2:Y:S01]  /*0980*/  SHFL.IDX PT, R2, R92, RZ, 0x1f ;  /* 0x00001fff5c027589 */ /* 0x000ea200000e0000 */
[----:B------:R-:W-:Y:S01]  /*0990*/  NOP ;  /* 0x0000000000007918 */ /* 0x000fe20000000000 */
[----:B--2---:R-:W-:-:S13]  /*09a0*/  ISETP.NE.AND P0, PT, R2, 0x4, PT ;  /* 0x000000040200780c */ /* 0x004fda0003f05270 */
[----:B------:R-:W-:Y:S05]  /*09b0*/  @P0 BRA `(.L_x_12) ;  /* 0x00000000004c0947 */ /* 0x000fea0003800000 */
[----:B-1----:R-:W1:Y:S01]  /*09c0*/  S2UR UR5, SR_CgaCtaId ;  /* 0x00000000000579c3 */ /* 0x002e620000008800 */
[----:B------:R-:W-:Y:S01]  /*09d0*/  UMOV UR9, 0x100 ;  /* 0x0000010000097882 */ /* 0x000fe20000000000 */
[----:B------:R-:W-:Y:S01]  /*09e0*/  UMOV UR7, 0x400 ;  /* 0x0000040000077882 */ /* 0x000fe20000000000 */
[----:B------:R-:W-:Y:S01]  /*09f0*/  USEL UR9, UR9, 0xe0, UP2 ;  /* 0x000000e009097887 */ /* 0x000fe20009000000 */
[----:B------:R-:W-:Y:S01]  /*0a00*/  UMOV UR4, 0x1 ;  /* 0x0000000100047882 */ /* 0x000fe20000000000 */
[----:B------:R-:W-:Y:S01]  /*0a10*/  ELECT P0, URZ, PT ;  /* 0x0000000000ff782f */ /* 0x000fe20003800000 */
[----:B------:R-:W-:-:S04]  /*0a20*/  UIADD3 UR10, UPT, UPT, -UR4, 0x100000, URZ ;  /* 0x00100000040a7890 */ /* 0x000fc8000fffe1ff */
[----:B------:R-:W-:Y:S02]  /*0a30*/  USHF.L.U32 UR11, UR10, 0xb, URZ ;  /* 0x0000000b0a0b7899 */ /* 0x000fe400080006ff */
[----:B------:R-:W-:Y:S02]  /*0a40*/  USHF.L.U32 UR10, UR10, 0x1, URZ ;  /* 0x000000010a0a7899 */ /* 0x000fe400080006ff */
[----:B------:R-:W-:-:S04]  /*0a50*/  UIADD3 UR12, UPT, UPT, -UR9, 0x100000, URZ ;  /* 0x00100000090c7890 */ /* 0x000fc8000fffe1ff */
[----:B------:R-:W-:Y:S02]  /*0a60*/  USHF.L.U32 UR13, UR12, 0xb, URZ ;  /* 0x0000000b0c0d7899 */ /* 0x000fe400080006ff */
[----:B------:R-:W-:Y:S02]  /*0a70*/  USHF.L.U32 UR12, UR12, 0x1, URZ ;  /* 0x000000010c0c7899 */ /* 0x000fe400080006ff */
[----:B-1----:R-:W-:Y:S01]  /*0a80*/  ULEA UR5, UR5, UR7, 0x18 ;  /* 0x0000000705057291 */ /* 0x002fe2000f8ec0ff */
[----:B------:R-:W1:Y:S11]  /*0a90*/  FENCE.VIEW.ASYNC.S ;  /* 0x00000000000073c6 */ /* 0x000e760000000000 */
[----:B-1----:R2:W1:Y:S01]  /*0aa0*/  SYNCS.EXCH.64 URZ, [UR5+0xb0], UR10 ;  /* 0x0000b00a05ff75b2 */ /* 0x0024620008000100 */
[----:B------:R2:W1:Y:S01]  /*0ab0*/  SYNCS.EXCH.64 URZ, [UR5+0xc0], UR12 ;  /* 0x0000c00c05ff75b2 */ /* 0x0004620008000100 */
[----:B------:R2:W1:Y:S01]  /*0ac0*/  SYNCS.EXCH.64 URZ, [UR5+0xb8], UR10 ;  /* 0x0000b80a05ff75b2 */ /* 0x0004620008000100 */
[----:B------:R2:W1:Y:S02]  /*0ad0*/  SYNCS.EXCH.64 URZ, [UR5+0xc8], UR12 ;  /* 0x0000c80c05ff75b2 */ /* 0x0004640008000100 */
[----:B--2---:R-:W-:Y:S01]  /*0ae0*/  NOP ;  /* 0x0000000000007918 */ /* 0x004fe20000000000 */
.L_x_12:
        /* <DEDUP_REMOVED lines=20> */
[----:B------:R2:W1:Y:S02]  /*0c30*/  SYNCS.EXCH.64 URZ, [UR7+0xe8], UR4 ;  /* 0x0000e80407ff75b2 */ /* 0x0004640008000100 */
[----:B--2---:R-:W-:Y:S01]  /*0c40*/  NOP ;  /* 0x0000000000007918 */ /* 0x004fe20000000000 */
.L_x_13:
[----:B------:R-:W2:Y:S01]  /*0c50*/  SHFL.IDX PT, R2, R92, RZ, 0x1f ;  /* 0x00001fff5c027589 */ /* 0x000ea200000e0000 */
[----:B------:R-:W1:Y:S01]  /*0c60*/  S2UR UR20, SR_CTAID.X ;  /* 0x00000000001479c3 */ /* 0x000e620000002500 */
[----:B------:R-:W-:Y:S01]  /*0c70*/  NOP ;  /* 0x0000000000007918 */ /* 0x000fe20000000000 */
[----:B--2---:R-:W-:-:S13]  /*0c80*/  ISETP.NE.AND P0, PT, R2, 0x3, PT ;  /* 0x000000030200780c */ /* 0x004fda0003f05270 */
[----:B-1----:R-:W-:Y:S05]  /*0c90*/  @P0 BRA `(.L_x_14) ;  /* 0x0000000000380947 */ /* 0x002fea0003800000 */
        /* <DEDUP_REMOVED lines=9> */
[----:B-1----:R1:W2:Y:S01]  /*0d30*/  SYNCS.EXCH.64 URZ, [UR5+0xf0], UR10 ;  /* 0x0000f00a05ff75b2 */ /* 0x0022a20008000100 */
[----:B------:R1:W1:Y:S01]  /*0d40*/  SYNCS.EXCH.64 URZ, [UR5+0x100], UR10 ;  /* 0x0001000a05ff75b2 */ /* 0x0002620008000100 */
[----:B------:R1:W1:Y:S01]  /*0d50*/  SYNCS.EXCH.64 URZ, [UR5+0xf8], UR10 ;  /* 0x0000f80a05ff75b2 */ /* 0x0002620008000100 */
[----:B------:R1:W1:Y:S01]  /*0d60*/  SYNCS.EXCH.64 URZ, [UR5+0x108], UR10 ;  /* 0x0001080a05ff75b2 */ /* 0x0002620008000100 */
[----:B------:R-:W-:Y:S01]  /*0d70*/  NOP ;  /* 0x0000000000007918 */ /* 0x000fe20000000000 */
.L_x_14:
[----:B------:R-:W3:Y:S01]  /*0d80*/  S2UR UR4, SR_CTAID.Y ;  /* 0x00000000000479c3 */ /* 0x000ee20000002600 */
[----:B------:R-:W-:-:S05]  /*0d90*/  CS2R.32 R87, SR_CgaSize ;  /* 0x0000000000577805 */ /* 0x000fca0000008a00 */
[----:B------:R-:W-:-:S05]  /*0da0*/  IMAD R87, R87, -0xa0, RZ ;  /* 0xffffff6057577824 */ /* 0x000fca00078e02ff */
[----:B-1----:R-:W-:-:S14]  /*0db0*/  R2UR UR5, R87 ;  /* 0x00000000570572ca */ /* 0x002fdc00000e0000 */
[----:B------:R-:W1:Y:S01]  /*0dc0*/  LDCU UR5, c[0x0][UR5+0x2b4] ;  /* 0x00005680050577ac */ /* 0x000e620008000800 */
[----:B------:R-:W-:Y:S01]  /*0dd0*/  I2FP.F32.U32 R87, UR20 ;  /* 0x0000001400577c45 */ /* 0x000fe20008201000 */
[----:B------:R-:W-:Y:S01]  /*0de0*/  NOP ;  /* 0x0000000000007918 */ /* 0x000fe20000000000 */
[----:B------:R-:W-:-:S05]  /*0df0*/  CS2R.32 R86, SR_CgaSize ;  /* 0x0000000000567805 */ /* 0x000fca0000008a00 */
[----:B------:R-:W-:-:S05]  /*0e00*/  IMAD R86, R86, -0xa0, RZ ;  /* 0xffffff6056567824 */ /* 0x000fca00078e02ff */
[----:B------:R-:W-:-:S14]  /*0e10*/  R2UR UR7, R86 ;  /* 0x00000000560772ca */ /* 0x000fdc00000e0000 */
[----:B------:R-:W4:Y:S01]  /*0e20*/  LDCU UR7, c[0x0][UR7+0x2b0] ;  /* 0x00005600070777ac */ /* 0x000f220008000800 */
[----:B------:R-:W2:Y:S01]  /*0e30*/  LDC R10, c[0x0][0xf24] ;  /* 0x0003c900ff0a7b82 */ /* 0x000ea20000000800 */
[----:B------:R-:W-:-:S05]  /*0e40*/  CS2R.32 R2, SR_CgaSize ;  /* 0x0000000000027805 */ /* 0x000fca0000008a00 */
[----:B------:R-:W-:-:S06]  /*0e50*/  IMAD R2, R2, -0xa0, RZ ;  /* 0xffffff6002027824 */ /* 0x000fcc00078e02ff */
[----:B------:R-:W2:Y:S01]  /*0e60*/  LDC R2, c[0x0][R2+0x2a4] ;  /* 0x0000a90002027b82 */ /* 0x000ea20000000800 */
[----:B----4-:R-:W-:Y:S01]  /*0e70*/  FMUL R87, R87, UR7 ;  /* 0x0000000757577c20 */ /* 0x010fe20008400000 */
[----:B---3--:R-:W-:Y:S02]  /*0e80*/  I2FP.F32.U32 R86, UR4 ;  /* 0x0000000400567c45 */ /* 0x008fe40008201000 */
[----:B------:R-:W-:-:S05]  /*0e90*/  CS2R.32 R3, SR_CgaSize ;  /* 0x0000000000037805 */ /* 0x000fca0000008a00 */
[----:B------:R-:W-:-:S06]  /*0ea0*/  IMAD R3, R3, -0xa0, RZ ;  /* 0xffffff6003037824 */ /* 0x000fcc00078e02ff */
[----:B------:R-:W3:Y:S01]  /*0eb0*/  LDC R3, c[0x0][R3+0x2a0] ;  /* 0x0000a80003037b82 */ /* 0x000ee20000000800 */
[----:B------:R-:W-:Y:S01]  /*0ec0*/  MOV R14, UR4 ;  /* 0x00000004000e7c02 */ /* 0x000fe20008000f00 */
[----:B-1----:R-:W-:Y:S01]  /*0ed0*/  FMUL R86, R86, UR5 ;  /* 0x0000000556567c20 */ /* 0x002fe20008400000 */
[----:B------:R-:W1:Y:S05]  /*0ee0*/  F2I.U32.TRUNC.NTZ R87, R87 ;  /* 0x0000005700577305 */ /* 0x000e6a000020f000 */
[----:B--2---:R-:W-:Y:S01]  /*0ef0*/  BAR.SYNC.DEFER_BLOCKING 0x0 ;  /* 0x0000000000007b1d */ /* 0x004fe20000010000 */
[----:B------:R-:W-:-:S07]  /*0f00*/  ISETP.GE.AND P0, PT, R10, 0x1, PT ;  /* 0x000000010a00780c */ /* 0x000fce0003f06270 */
[----:B------:R-:W2:Y:S01]  /*0f10*/  S2UR UR36, SR_CTAID.Z ;  /* 0x00000000002479c3 */ /* 0x000ea20000002700 */
[----:B------:R-:W4:Y:S01]  /*0f20*/  F2I.U32.TRUNC.NTZ R86, R86 ;  /* 0x0000005600567305 */ /* 0x000f22000020f000 */
[----:B-1----:R-:W-:-:S05]  /*0f30*/  IADD3 R87, PT, PT, -R87, RZ, RZ ;  /* 0x000000ff57577210 */ /* 0x002fca0007ffe1ff */
[----:B---3--:R-:W-:Y:S01]  /*0f40*/  IMAD R87, R3, R87, UR20 ;  /* 0x0000001403577e24 */ /* 0x008fe2000f8e0257 */
[----:B----4-:R-:W-:-:S05]  /*0f50*/  IADD3 R86, PT, PT, -R86, RZ, RZ ;  /* 0x000000ff56567210 */ /* 0x010fca0007ffe1ff */
[----:B------:R-:W-:Y:S01]  /*0f60*/  IMAD R86, R2, R86, UR4 ;  /* 0x0000000402567e24 */ /* 0x000fe2000f8e0256 */
[----:B--2---:R-:W-:Y:S06]  /*0f70*/  @!P0 BRA `(.L_x_15) ;  /* 0x0000000000c08947 */ /* 0x004fec0003800000 */
[----:B------:R-:W1:Y:S01]  /*0f80*/  LDC.64 R4, c[0x0][0xf18] ;  /* 0x0003c600ff047b82 */ /* 0x000e620000000a00 */
[----:B------:R-:W-:-:S07]  /*0f90*/  ISETP.NE.AND P0, PT, R10, 0x1, PT ;  /* 0x000000010a00780c */ /* 0x000fce0003f05270 */
[----:B------:R-:W2:Y:S08]  /*0fa0*/  LDC R9, c[0x0][0xf0c] ;  /* 0x0003c300ff097b82 */ /* 0x000eb00000000800 */
[----:B------:R-:W3:Y:S08]  /*0fb0*/  LDC R12, c[0x0][0x370] ;  /* 0x0000dc00ff0c7b82 */ /* 0x000ef00000000800 */
[----:B------:R-:W4:Y:S01]  /*0fc0*/  LDC R11, c[0x0][0x374] ;  /* 0x0000dd00ff0b7b82 */ /* 0x000f220000000800 */
[----:B-1----:R-:W-:-:S07]  /*0fd0*/  ISETP.NE.AND P1, PT, R4, 0x1, PT ;  /* 0x000000010400780c */ /* 0x002fce0003f25270 */
[----:B------:R-:W3:Y:S01]  /*0fe0*/  LDC.64 R6, c[0x0][0xf10] ;  /* 0x0003c400ff067b82 */ /* 0x000ee20000000a00 */
[----:B--2---:R-:W-:-:S07]  /*0ff0*/  ISETP.NE.AND P2, PT, R9, 0x1, PT ;  /* 0x000000010900780c */ /* 0x004fce0003f45270 */
[----:B------:R-:W1:Y:S08]  /*1000*/  LDC R8, c[0x0][0xf20] ;  /* 0x0003c800ff087b82 */ /* 0x000e700000000800 */
[----:B------:R-:W2:Y:S01]  /*1010*/  LDC.64 R2, c[0x0][0xf28] ;  /* 0x0003ca00ff027b82 */ /* 0x000ea20000000a00 */
[----:B----4-:R-:W-:-:S04]  /*1020*/  IMAD.HI.U32 R13, R11, R5, RZ ;  /* 0x000000050b0d7227 */ /* 0x010fc800078e00ff */
[----:B---3--:R-:W-:-:S04]  /*1030*/  IMAD.HI.U32 R15, R12, R6, RZ ;  /* 0x000000060c0f7227 */ /* 0x008fc800078e00ff */
[----:B------:R-:W-:Y:S01]  /*1040*/  IMAD.HI.U32 R6, R6, UR20, RZ ;  /* 0x0000001406067c27 */ /* 0x000fe2000f8e00ff */
[----:B------:R-:W-:Y:S02]  /*1050*/  @P2 SHF.R.U32.HI R12, RZ, R7, R15 ;  /* 0x00000007ff0c2219 */ /* 0x000fe4000001160f */
[----:B-1----:R-:W-:Y:S01]  /*1060*/  @P1 SHF.R.U32.HI R11, RZ, R8, R13 ;  /* 0x00000008ff0b1219 */ /* 0x002fe2000001160d */
[----:B------:R-:W-:Y:S01]  /*1070*/  IMAD.HI.U32 R15, R14, R5, RZ ;  /* 0x000000050e0f7227 */ /* 0x000fe200078e00ff */
[----:B------:R-:W-:-:S04]  /*1080*/  SHF.R.U32.HI R6, RZ, R7, R6 ;  /* 0x00000007ff067219 */ /* 0x000fc80000011606 */
[----:B------:R-:W-:Y:S01]  /*1090*/  SHF.R.U32.HI R15, RZ, R8, R15 ;  /* 0x00000008ff0f7219 */ /* 0x000fe2000001160f */
[----:B--2---:R-:W-:-:S03]  /*10a0*/  IMAD.HI.U32 R13, R11, R2, RZ ;  /* 0x000000020b0d7227 */ /* 0x004fc600078e00ff */
[----:B------:R-:W-:Y:S01]  /*10b0*/  SEL R15, R14, R15, !P1 ;  /* 0x0000000f0e0f7207 */ /* 0x000fe20004800000 */
[----:B------:R-:W-:Y:S01]  /*10c0*/  IMAD.HI.U32 R5, R12, R2, RZ ;  /* 0x000000020c057227 */ /* 0x000fe200078e00ff */
[----:B------:R-:W-:-:S04]  /*10d0*/  @P0 SHF.R.U32.HI R11, RZ, R3, R13 ;  /* 0x00000003ff0b0219 */ /* 0x000fc8000001160d */
[----:B------:R-:W-:Y:S01]  /*10e0*/  @P0 SHF.R.U32.HI R12, RZ, R3, R5 ;  /* 0x00000003ff0c0219 */ /* 0x000fe20000011605 */
[----:B------:R-:W-:Y:S02]  /*10f0*/  IMAD.U32 R5, RZ, RZ, UR20 ;  /* 0x00000014ff057e24 */ /* 0x000fe4000f8e00ff */
[----:B------:R-:W-:-:S03]  /*1100*/  IMAD R11, R11, R10, RZ ;  /* 0x0000000a0b0b7224 */ /* 0x000fc600078e02ff */
[----:B------:R-:W-:Y:S01]  /*1110*/  SEL R5, R5, R6, !P2 ;  /* 0x0000000605057207 */ /* 0x000fe20005000000 */
[----:B------:R-:W-:Y:S01]  /*1120*/  IMAD R6, R12, R10, RZ ;  /* 0x0000000a0c067224 */ /* 0x000fe200078e02ff */
[----:B------:R-:W-:-:S04]  /*1130*/  ISETP.GE.AND P1, PT, R15, R11, PT ;  /* 0x0000000b0f00720c */ /* 0x000fc80003f26270 */
[----:B------:R-:W-:Y:S01]  /*1140*/  ISETP.GE.OR P1, PT, R5, R6, P1 ;  /* 0x000000060500720c */ /* 0x000fe20000f26670 */
[----:B------:R-:W-:-:S05]  /*1150*/  IMAD.HI.U32 R6, R15, R2, RZ ;  /* 0x000000020f067227 */ /* 0x000fca00078e00ff */
[----:B------:R-:W-:-:S04]  /*1160*/  SHF.R.U32.HI R6, RZ, R3, R6 ;  /* 0x00000003ff067219 */ /* 0x000fc80000011606 */
[----:B------:R-:W-:-:S03]  /*1170*/  SEL R6, R15, R6, !P0 ;  /* 0x000000060f067207 */ /* 0x000fc60004000000 */
[----:B------:R-:W-:-:S04]  /*1180*/  @!P1 IMAD.HI.U32 R7, R5, R2, RZ ;  /* 0x0000000205079227 */ /* 0x000fc800078e00ff */
[----:B------:R-:W-:Y:S01]  /*1190*/  IMAD.MOV R2, RZ, RZ, -R6 ;  /* 0x000000ffff027224 */ /* 0x000fe200078e0a06 */
[----:B------:R-:W-:-:S03]  /*11a0*/  @!P1 SHF.R.U32.HI R3, RZ, R3, R7 ;  /* 0x00000003ff039219 */ /* 0x000fc60000011607 */
[----:B------:R-:W-:Y:S01]  /*11b0*/  IMAD R2, R10, R2, R15 ;  /* 0x000000020a027224 */ /* 0x000fe200078e020f */
[----:B------:R-:W-:-:S04]  /*11c0*/  @!P1 SEL R3, R5, R3, !P0 ;  /* 0x0000000305039207 */ /* 0x000fc80004000000 */
[----:B------:R-:W-:Y:S01]  /*11d0*/  @!P1 IADD3 R6, PT, PT, R6, -R3, RZ ;  /* 0x8000000306069210 */ /* 0x000fe20007ffe0ff */
[----:B------:R-:W-:Y:S01]  /*11e0*/  @!P1 IMAD R12, R2, R12, R3 ;  /* 0x0000000c020c9224 */ /* 0x000fe200078e0203 */
[----:B------:R-:W-:Y:S01]  /*11f0*/  IADD3 R2, PT, PT, -R15, RZ, RZ ;  /* 0x000000ff0f027210 */ /* 0x000fe20007ffe1ff */
[--C-:B------:R-:W-:Y:S02]  /*1200*/  IMAD.MOV R3, RZ, RZ, -R5.reuse ;  /* 0x000000ffff037224 */ /* 0x100fe400078e0a05 */
[----:B------:R-:W-:Y:S01]  /*1210*/  @!P1 IMAD R15, R6, R10, R5 ;  /* 0x0000000a060f9224 */ /* 0x000fe200078e0205 */
[----:B------:R-:W-:Y:S01]  /*1220*/  @!P1 MOV R5, R12 ;  /* 0x0000000c00059202 */ /* 0x000fe20000000f00 */
[----:B------:R-:W-:Y:S02]  /*1230*/  IMAD R3, R9, R3, UR20 ;  /* 0x0000001409037e24 */ /* 0x000fe4000f8e0203 */
[----:B------:R-:W-:Y:S02]  /*1240*/  IMAD R2, R4, R2, R14 ;  /* 0x0000000204027224 */ /* 0x000fe400078e020e */
[----:B------:R-:W-:-:S02]  /*1250*/  IMAD R3, R5, R9, R3 ;  /* 0x0000000905037224 */ /* 0x000fc400078e0203 */
[----:B------:R-:W-:-:S03]  /*1260*/  IMAD R14, R15, R4, R2 ;  /* 0x000000040f0e7224 */ /* 0x000fc600078e0202 */
[----:B------:R-:W-:Y:S02]  /*1270*/  R2UR UR20, R3 ;  /* 0x00000000031472ca */ /* 0x000fe400000e0000 */
.L_x_15:
[----:B------:R-:W1:Y:S01]  /*1280*/  LDCU UR4, c[0x0][0xf30] ;  /* 0x0001e600ff0477ac */ /* 0x000e620008000800 */
[----:B------:R-:W2:Y:S08]  /*1290*/  S2UR UR37, SR_CgaCtaId ;  /* 0x00000000002579c3 */ /* 0x000eb00000008800 */
[----:B------:R-:W3:Y:S01]  /*12a0*/  LDC R40, c[0x0][0xf24] ;  /* 0x0003c900ff287b82 */ /* 0x000ee20000000800 */
[----:B-1----:R-:W-:-:S09]  /*12b0*/  UISETP.NE.AND UP1, UPT, UR4, 0x1, UPT ;  /* 0x000000010400788c */ /* 0x002fd2000bf25270 */
[----:B--2---:R-:W-:Y:S05]  /*12c0*/  BRA.U UP1, `(.L_x_16) ;  /* 0x0000000101487547 */ /* 0x004fea000b800000 */
[----:B------:R-:W1:Y:S08]  /*12d0*/  LDC.64 R2, c[0x0][0xf18] ;  /* 0x0003c600ff027b82 */ /* 0x000e700000000a00 */
[----:B------:R-:W2:Y:S08]  /*12e0*/  LDC.64 R4, c[0x0][0xf10] ;  /* 0x0003c400ff047b82 */ /* 0x000eb00000000a00 */
[----:B------:R-:W4:Y:S08]  /*12f0*/  LDC R6, c[0x0][0xf20] ;  /* 0x0003c800ff067b82 */ /* 0x000f300000000800 */
[----:B------:R-:W3:Y:S01]  /*1300*/  LDC R7, c[0x0][0xf0c] ;  /* 0x0003c300ff077b82 */ /* 0x000ee20000000800 */
[----:B-1----:R-:W-:Y:S01]  /*1310*/  IMAD.HI.U32 R3, R14, R3, RZ ;  /* 0x000000030e037227 */ /* 0x002fe200078e00ff */
[----:B------:R-:W-:-:S03]  /*1320*/  ISETP.NE.AND P0, PT, R2, 0x1, PT ;  /* 0x000000010200780c */ /* 0x000fc60003f05270 */
[----:B--2---:R-:W-:-:S05]  /*1330*/  IMAD.HI.U32 R4, R4, UR20, RZ ;  /* 0x0000001404047c27 */ /* 0x004fca000f8e00ff */
[----:B------:R-:W-:Y:S02]  /*1340*/  SHF.R.U32.HI R4, RZ, R5, R4 ;  /* 0x00000005ff047219 */ /* 0x000fe40000011604 */
[----:B----4-:R-:W-:Y:S01]  /*1350*/  SHF.R.U32.HI R6, RZ, R6, R3 ;  /* 0x00000006ff067219 */ /* 0x010fe20000011603 */
[----:B------:R-:W-:-:S03]  /*1360*/  IMAD.U32 R3, RZ, RZ, UR20 ;  /* 0x00000014ff037e24 */ /* 0x000fc6000f8e00ff */
[----:B------:R-:W-:Y:S02]  /*1370*/  SEL R6, R14, R6, !P0 ;  /* 0x000000060e067207 */ /* 0x000fe40004000000 */
[----:B---3--:R-:W-:-:S04]  /*1380*/  ISETP.NE.AND P1, PT, R7, 0x1, PT ;  /* 0x000000010700780c */ /* 0x008fc80003f25270 */
[----:B------:R-:W-:-:S05]  /*1390*/  SEL R3, R3, R4, !P1 ;  /* 0x0000000403037207 */ /* 0x000fca0004800000 */
[----:B------:R-:W-:Y:S02]  /*13a0*/  IMAD.IADD R4, R6, 0x1, -R3 ;  /* 0x0000000106047824 */ /* 0x000fe400078e0a03 */
[----:B------:R-:W-:Y:S02]  /*13b0*/  IMAD.IADD R3, R3, 0x1, -R6 ;  /* 0x0000000103037824 */ /* 0x000fe400078e0a06 */
[----:B------:R-:W-:Y:S02]  /*13c0*/  IMAD R4, R4, R7, UR20 ;  /* 0x0000001404047e24 */ /* 0x000fe4000f8e0207 */
[----:B------:R-:W-:-:S03]  /*13d0*/  IMAD R14, R3, R2, R14 ;  /* 0x00000002030e7224 */ /* 0x000fc600078e020e */
[----:B------:R-:W-:-:S15]  /*13e0*/  R2UR UR20, R4 ;  /* 0x00000000041472ca */ /* 0x000fde00000e0000 */
.L_x_16:
[----:B------:R-:W-:Y:S01]  /*13f0*/  BAR.SYNC.DEFER_BLOCKING 0x0 ;  /* 0x0000000000007b1d */ /* 0x000fe20000010000 */
[----:B------:R-:W-:Y:S01]  /*1400*/  UISETP.NE.AND UP1, UPT, UR8, 0x2, UPT ;  /* 0x000000020800788c */ /* 0x000fe2000bf25270 */
[----:B------:R-:W-:Y:S02]  /*1410*/  ISETP.NE.OR P5, PT, R0, 0x2, !P5 ;  /* 0x000000020000780c */ /* 0x000fe40006fa5670 */
[----:B------:R-:W-:-:S06]  /*1420*/  LOP3.LUT R2, R93, 0x1f, RZ, 0xc0, !PT ;  /* 0x0000001f5d027812 */ /* 0x000fcc00078ec0ff */
[----:B------:R-:W-:Y:S05]  /*1430*/  BRA.U UP1, `(.L_x_17) ;  /* 0x00000015017c7547 */ /* 0x000fea000b800000 */
[----:B------:R-:W1:Y:S01]  /*1440*/  LDCU UR14, c[0x0][0x38c] ;  /* 0x00007180ff0e77ac */ /* 0x000e620008000800 */
[----:B------:R-:W2:Y:S01]  /*1450*/  LDC R8, c[0x0][0x370] ;  /* 0x0000dc00ff087b82 */ /* 0x000ea20000000800 */
[----:B------:R-:W-:Y:S01]  /*1460*/  PLOP3.LUT P1, PT, PT, PT, UP2, 0x80, 0x8 ;  /* 0x000000000008781c */ /* 0x000fe20003f2f028 */
[----:B------:R-:W-:Y:S01]  /*1470*/  IMAD.MOV.U32 R16, RZ, RZ, 0x1 ;  /* 0x00000001ff107424 */ /* 0x000fe200078e00ff */
[----:B------:R-:W-:Y:S01]  /*1480*/  ISETP.EQ.OR P4, PT, R2, RZ, P5 ;  /* 0x000000ff0200720c */ /* 0x000fe20002f82670 */
[----:B------:R-:W-:Y:S01]  /*1490*/  IMAD.MOV.U32 R15, RZ, RZ, RZ ;  /* 0x000000ffff0f7224 */ /* 0x000fe200078e00ff */
[----:B------:R-:W-:Y:S02]  /*14a0*/  PLOP3.LUT P1, PT, P1, PT, PT, 0x8, 0x80 ;  /* 0x000000000080781c */ /* 0x000fe40000f2e170 */
[----:B------:R-:W-:Y:S01]  /*14b0*/  CS2R R12, SRZ ;  /* 0x00000000000c7805 */ /* 0x000fe2000001ff00 */
[----:B------:R-:W-:Y:S01]  /*14c0*/  IMAD.MOV.U32 R11, RZ, RZ, 0x1 ;  /* 0x00000001ff0b7424 */ /* 0x000fe200078e00ff */
[----:B------:R-:W4:Y:S01]  /*14d0*/  LDC R0, c[0x0][0x374] ;  /* 0x0000dd00ff007b82 */ /* 0x000f220000000800 */
[----:B------:R-:W2:Y:S01]  /*14e0*/  LDCU.64 UR30, c[0x0][0x348] ;  /* 0x00006900ff1e77ac */ /* 0x000ea20008000a00 */
[----:B------:R-:W-:Y:S01]  /*14f0*/  UMOV UR6, URZ ;  /* 0x000000ff00067c82 */ /* 0x000fe20008000000 */
[----:B-1----:R-:W-:-:S04]  /*1500*/  UIADD3 UR5, UPT, UPT, UR14, 0xff, URZ ;  /* 0x000000ff0e057890 */ /* 0x002fc8000fffe0ff */
[----:B------:R-:W-:-:S04]  /*1510*/  USHF.R.S32.HI UR4, URZ, 0x1f, UR5 ;  /* 0x0000001fff047899 */ /* 0x000fc80008011405 */
[----:B------:R-:W-:-:S04]  /*1520*/  ULEA.HI UR4, UR4, UR5, URZ, 0x8 ;  /* 0x0000000504047291 */ /* 0x000fc8000f8f40ff */
[----:B------:R-:W-:Y:S02]  /*1530*/  USHF.R.S32.HI UR22, URZ, 0x8, UR4 ;  /* 0x00000008ff167899 */ /* 0x000fe40008011404 */
[----:B------:R-:W-:Y:S02]  /*1540*/  UIADD3 UR4, UPT, UPT, UR14, -0x1, URZ ;  /* 0xffffffff0e047890 */ /* 0x000fe4000fffe0ff */
[----:B------:R-:W-:Y:S02]  /*1550*/  UISETP.LT.U32.AND UP0, UPT, UR22, 0x7, UPT ;  /* 0x000000071600788c */ /* 0x000fe4000bf01070 */
[----:B------:R-:W-:Y:S02]  /*1560*/  UISETP.GE.U32.AND UP1, UPT, UR4, -0x1ff, UPT ;  /* 0xfffffe010400788c */ /* 0x000fe4000bf26070 */
[----:B------:R-:W-:Y:S02]  /*1570*/  USEL UR15, UR22, 0x7, UP0 ;  /* 0x00000007160f7887 */ /* 0x000fe40008000000 */
[----:B------:R-:W-:-:S02]  /*1580*/  UIADD3 UR14, UPT, UPT, UR14, 0x1fe, URZ ;  /* 0x000001fe0e0e7890 */ /* 0x000fc4000fffe0ff */
[----:B------:R-:W-:Y:S02]  /*1590*/  UIADD3 UR5, UPT, UPT, UR15, -0x1, URZ ;  /* 0xffffffff0f057890 */ /* 0x000fe4000fffe0ff */
[----:B------:R-:W-:-:S03]  /*15a0*/  UIADD3 UR7, UPT, UPT, UR22, -UR15, URZ ;  /* 0x8000000f16077290 */ /* 0x000fc6000fffe0ff */
[----:B------:R-:W-:-:S04]  /*15b0*/  @UP1 UIADD3 UR5, UPT, UPT, UR15, URZ, URZ ;  /* 0x000000ff0f051290 */ /* 0x000fc8000fffe0ff */
[----:B--2---:R-:W-:-:S12]  /*15c0*/  UIADD3 UR5, UPT, UPT, UR5, 0x1, URZ ;  /* 0x0000000105057890 */ /* 0x004fd8000fffe0ff */
.L_x_39:
[----:B------:R-:W-:Y:S01]  /*15d0*/  UISETP.NE.AND UP0, UPT, UR37, URZ, UPT ;  /* 0x000000ff2500728c */ /* 0x000fe2000bf05270 */
[----:B------:R-:W1:Y:S08]  /*15e0*/  S2UR UR37, SR_CgaCtaId ;  /* 0x00000000002579c3 */ /* 0x000e700000008800 */
[----:B------:R-:W-:Y:S05]  /*15f0*/  BRA.U UP0, `(.L_x_18) ;  /* 0x0000000100347547 */ /* 0x000fea000b800000 */
[----:B------:R-:W2:Y:S01]  /*1600*/  S2R R2, SR_CgaCtaId ;  /* 0x0000000000027919 */ /* 0x000ea20000008800 */
[----:B------:R-:W-:-:S04]  /*1610*/  MOV R3, 0x400 ;  /* 0x0000040000037802 */ /* 0x000fc80000000f00 */
[----:B--2---:R-:W-:Y:S02]  /*1620*/  LEA R2, R2, R3, 0x18 ;  /* 0x0000000302027211 */ /* 0x004fe400078ec0ff */
[----:B------:R-:W-:-:S03]  /*1630*/  SHF.L.U32 R3, R11, 0x1f, RZ ;  /* 0x0000001f0b037819 */ /* 0x000fc600000006ff */
[----:B------:R-:W-:-:S04]  /*1640*/  IMAD R2, R12, 0x8, R2 ;  /* 0x000000080c027824 */ /* 0x000fc800078e0202 */
[----:B------:R-:W2:Y:S02]  /*1650*/  SYNCS.PHASECHK.TRANS64.TRYWAIT P0, [R2+URZ+0x100], R3 ;  /* 0x00010003020075a7 */ /* 0x000ea400080011ff */
[----:B--2---:R-:W-:Y:S05]  /*1660*/  @!P0 BRA `(.L_x_19) ;  /* 0x0000006800b88947 */ /* 0x004fea0003800000 */
.L_x_122:
[----:B------:R-:W-:Y:S01]  /*1670*/  VIADD R12, R12, 0x1 ;  /* 0x000000010c0c7836 */ /* 0x000fe20000000000 */
[----:B------:R2:W-:Y:S04]  /*1680*/  SYNCS.ARRIVE.TRANS64.A1T0 RZ, [R2+URZ+0xf0], RZ ;  /* 0x0000f0ff02ff79a7 */ /* 0x0005e800081000ff */
[----:B------:R-:W-:-:S04]  /*1690*/  ISETP.NE.AND P0, PT, R12, 0x2, PT ;  /* 0x000000020c00780c */ /* 0x000fc80003f05270 */
[----:B------:R-:W-:Y:S02]  /*16a0*/  SEL R12, R12, RZ, P0 ;  /* 0x000000ff0c0c7207 */ /* 0x000fe40000000000 */
[----:B--2---:R-:W-:-:S04]  /*16b0*/  SEL R2, RZ, 0x1, P0 ;  /* 0x00000001ff027807 */ /* 0x004fc80000000000 */
[----:B------:R-:W-:-:S07]  /*16c0*/  LOP3.LUT R11, R11, R2, RZ, 0x3c, !PT ;  /* 0x000000020b0b7212 */ /* 0x000fce00078e3cff */
.L_x_18:
[----:B------:R-:W-:Y:S01]  /*16d0*/  UMOV UR4, 0x400 ;  /* 0x0000040000047882 */ /* 0x000fe20000000000 */
[----:B------:R-:W-:Y:S01]  /*16e0*/  SHF.L.U32 R2, R16, 0x1f, RZ ;  /* 0x0000001f10027819 */ /* 0x000fe200000006ff */
[----:B-1----:R-:W-:Y:S01]  /*16f0*/  ULEA UR4, UR37, UR4, 0x18 ;  /* 0x0000000425047291 */ /* 0x002fe2000f8ec0ff */
[----:B------:R-:W-:Y:S01]  /*1700*/  R2UR UR27, R14 ;  /* 0x000000000e1b72ca */ /* 0x000fe200000e0000 */
[----:B------:R-:W-:Y:S02]  /*1710*/  UISETP.GE.U32.AND UP0, UPT, UR14, 0x1ff, UPT ;  /* 0x000001ff0e00788c */ /* 0x000fe4000bf06070 */
[----:B------:R-:W-:Y:S02]  /*1720*/  ULEA UR8, UR6, UR4, 0x3 ;  /* 0x0000000406087291 */ /* 0x000fe4000f8e18ff */
[----:B------:R-:W-:Y:S01]  /*1730*/  USHF.L.U32 UR35, UR20, 0x7, URZ ;  /* 0x0000000714237899 */ /* 0x000fe200080006ff */
[----:B------:R-:W-:-:S06]  /*1740*/  UMOV UR38, URZ ;  /* 0x000000ff00267c82 */ /* 0x000fcc0008000000 */
[----:B------:R1:W2:Y:S01]  /*1750*/  SYNCS.PHASECHK.TRANS64.TRYWAIT P2, [UR8+0x38], R2 ;  /* 0x00003802ff0075a7 */ /* 0x0002a20008041108 */
[----:B------:R-:W-:Y:S01]  /*1760*/  USHF.L.U32 UR27, UR27, 0x6, URZ ;  /* 0x000000061b1b7899 */ /* 0x000fe200080006ff */
[----:B-1----:R-:W-:-:S04]  /*1770*/  LEA.HI R2, R14, R14, RZ, 0x1 ;  /* 0x0000000e0e027211 */ /* 0x002fc800078f08ff */
[----:B------:R-:W-:-:S13]  /*1780*/  R2UR UR12, R2 ;  /* 0x00000000020c72ca */ /* 0x000fda00000e0000 */
[----:B------:R-:W-:Y:S01]  /*1790*/  USHF.R.S32.HI UR12, URZ, 0x1, UR12 ;  /* 0x00000001ff0c7899 */ /* 0x000fe2000801140c */
[----:B------:R-:W-:Y:S11]  /*17a0*/  BRA.U !UP0, `(.L_x_20) ;  /* 0x0000000508007547 */ /* 0x000ff6000b800000 */
[----:B------:R-:W-:Y:S01]  /*17b0*/  UMOV UR29, URZ ;  /* 0x000000ff001d7c82 */ /* 0x000fe20008000000 */
[----:B------:R-:W-:-:S05]  /*17c0*/  UMOV UR23, UR6 ;  /* 0x0000000600177c82 */ /* 0x000fca0008000000 */
.L_x_27:
[----:B------:R-:W-:Y:S01]  /*17d0*/  ULEA UR33, UR23, UR4, 0x3 ;  /* 0x0000000417217291 */ /* 0x000fe2000f8e18ff */
[----:B--2---:R-:W-:Y:S01]  /*17e0*/  @!P5 MOV R3, 0x7000 ;  /* 0x000070000003d802 */ /* 0x004fe20000000f00 */
[----:B--2---:R-:W-:Y:S10]  /*17f0*/  @P2 BRA `(.L_x_21) ;  /* 0x00000000000c2947 */ /* 0x004ff40003800000 */
[----:B------:R-:W-:-:S04]  /*1800*/  SHF.L.U32 R4, R16, 0x1f, RZ ;  /* 0x0000001f10047819 */ /* 0x000fc800000006ff */
[----:B------:R-:W1:Y:S02]  /*1810*/  SYNCS.PHASECHK.TRANS64.TRYWAIT P0, [UR33+0x38], R4 ;  /* 0x00003804ff0075a7 */ /* 0x000e640008001121 */
[----:B-1----:R-:W-:Y:S05]  /*1820*/  @!P0 BRA `(.L_x_22) ;  /* 0x00000068005c8947 */ /* 0x002fea0003800000 */
.L_x_21:
[----:B------:R2:W-:Y:S01]  /*1830*/  @!P5 SYNCS.ARRIVE.TRANS64 RZ, [UR33], R3 ;  /* 0x00000003ffffd9a7 */ /* 0x0005e20008000021 */
[----:B------:R-:W-:Y:S04]  /*1840*/  BSSY.RECONVERGENT B0, `(.L_x_23) ;  /* 0x0000003000007945 */ /* 0x000fe80003800200 */
[----:B------:R-:W-:Y:S05]  /*1850*/  @P4 BRA `(.L_x_24) ;  /* 0x0000000000044947 */ /* 0x000fea0003800000 */
[----:B------:R-:W-:Y:S05]  /*1860*/  BPT.TRAP 0x1 ;  /* 0x000000040000795c */ /* 0x000fea0000300000 */
.L_x_24:
[----:B------:R-:W-:Y:S05]  /*1870*/  BSYNC.RECONVERGENT B0 ;  /* 0x0000000000007941 */ /* 0x000fea0003800200 */
.L_x_23:
[----:B------:R-:W-:Y:S01]  /*1880*/  UIADD3 UR6, UPT, UPT, UR23, 0x1, URZ ;  /* 0x0000000117067890 */ /* 0x000fe2000fffe0ff */
[----:B------:R-:W-:Y:S01]  /*1890*/  BSSY.RECONVERGENT B0, `(.L_x_25) ;  /* 0x000002c000007945 */ /* 0x000fe20003800200 */
[----:B------:R-:W-:Y:S02]  /*18a0*/  ELECT P0, URZ, PT ;  /* 0x0000000000ff782f */ /* 0x000fe40003800000 */
[----:B------:R-:W-:-:S04]  /*18b0*/  UISETP.NE.AND UP0, UPT, UR6, 0x7, UPT ;  /* 0x000000070600788c */ /* 0x000fc8000bf05270 */
[----:B------:R-:W-:Y:S02]  /*18c0*/  USEL UR9, URZ, 0x1, UP0 ;  /* 0x00000001ff097887 */ /* 0x000fe40008000000 */
[----:B------:R-:W-:-:S04]  /*18d0*/  USEL UR6, UR6, URZ, UP0 ;  /* 0x000000ff06067287 */ /* 0x000fc80008000000 */
[----:B------:R-:W-:Y:S01]  /*18e0*/  ULEA UR8, UR6, UR4, 0x3 ;  /* 0x0000000406087291 */ /* 0x000fe2000f8e18ff */
[----:B------:R-:W-:-:S04]  /*18f0*/  LOP3.LUT R16, R16, UR9, RZ, 0x3c, !PT ;  /* 0x0000000910107c12 */ /* 0x000fc8000f8e3cff */
[----:B-1----:R-:W-:-:S04]  /*1900*/  SHF.L.U32 R2, R16, 0x1f, RZ ;  /* 0x0000001f10027819 */ /* 0x002fc800000006ff */
[----:B------:R1:W1:Y:S01]  /*1910*/  SYNCS.PHASECHK.TRANS64.TRYWAIT P2, [UR8+0x38], R2 ;  /* 0x00003802ff0075a7 */ /* 0x0002620008041108 */
[----:B------:R-:W-:Y:S05]  /*1920*/  @!P0 BRA `(.L_x_26) ;  /* 0x0000000000888947 */ /* 0x000fea0003800000 */
[----:B------:R-:W-:Y:S02]  /*1930*/  ULEA UR32, UR23, UR4, 0xe ;  /* 0x0000000417207291 */ /* 0x000fe4000f8e70ff */
[----:B------:R-:W-:Y:S02]  /*1940*/  UIADD3 UR46, UP3, UPT, UR30, 0x80, URZ ;  /* 0x000000801e2e7890 */ /* 0x000fe4000ff7e0ff */
[----:B------:R-:W-:Y:S02]  /*1950*/  ULEA UR24, UR23, UR4, 0xd ;  /* 0x0000000417187291 */ /* 0x000fe4000f8e68ff */
[----:B------:R-:W-:Y:S02]  /*1960*/  UIADD3 UR44, UP2, UPT, UR30, 0x180, URZ ;  /* 0x000001801e2c7890 */ /* 0x000fe4000ff5e0ff */
[----:B------:R-:W-:Y:S02]  /*1970*/  ULEA UR8, UR23, UR4, 0xb ;  /* 0x0000000417087291 */ /* 0x000fe4000f8e58ff */
[----:B------:R-:W-:-:S02]  /*1980*/  UIADD3 UR42, UP1, UPT, UR30, 0x280, URZ ;  /* 0x000002801e2a7890 */ /* 0x000fc4000ff3e0ff */
[----:B------:R-:W-:Y:S02]  /*1990*/  UIADD3 UR40, UP0, UPT, UR30, 0x380, URZ ;  /* 0x000003801e287890 */ /* 0x000fe4000ff1e0ff */
[----:B------:R-:W-:Y:S02]  /*19a0*/  USHF.L.U32 UR34, UR29, 0x8, URZ ;  /* 0x000000081d227899 */ /* 0x000fe400080006ff */
[----:B------:R-:W-:Y:S02]  /*19b0*/  UIADD3.X UR47, UPT, UPT, URZ, UR31, URZ, UP3, !UPT ;  /* 0x0000001fff2f7290 */ /* 0x000fe40009ffe4ff */
[----:B------:R-:W-:Y:S02]  /*19c0*/  UIADD3 UR32, UPT, UPT, UR32, 0x6400, URZ ;  /* 0x0000640020207890 */ /* 0x000fe4000fffe0ff */
[----:B------:R-:W-:Y:S02]  /*19d0*/  UIADD3.X UR45, UPT, UPT, URZ, UR31, URZ, UP2, !UPT ;  /* 0x0000001fff2d7290 */ /* 0x000fe400097fe4ff */
[----:B------:R-:W-:-:S02]  /*19e0*/  UIADD3 UR24, UPT, UPT, UR24, 0x22400, URZ ;  /* 0x0002240018187890 */ /* 0x000fc4000fffe0ff */
[----:B------:R-:W-:Y:S02]  /*19f0*/  USHF.L.U32 UR19, UR29, 0x2, URZ ;  /* 0x000000021d137899 */ /* 0x000fe400080006ff */
[----:B------:R-:W-:Y:S02]  /*1a00*/  UIADD3.X UR43, UPT, UPT, URZ, UR31, URZ, UP1, !UPT ;  /* 0x0000001fff2b7290 */ /* 0x000fe40008ffe4ff */
[----:B------:R-:W-:Y:S02]  /*1a10*/  UIADD3 UR16, UPT, UPT, UR8, 0x30400, URZ ;  /* 0x0003040008107890 */ /* 0x000fe4000fffe0ff */
[----:B------:R-:W-:Y:S02]  /*1a20*/  UIADD3.X UR41, UPT, UPT, URZ, UR31, URZ, UP0, !UPT ;  /* 0x0000001fff297290 */ /* 0x000fe400087fe4ff */
[----:B------:R-:W-:Y:S01]  /*1a30*/  UIADD3 UR8, UPT, UPT, UR8, 0x33c00, URZ ;  /* 0x00033c0008087890 */ /* 0x000fe2000fffe0ff */
[----:B------:R-:W-:Y:S01]  /*1a40*/  UMOV UR38, 0x0 ;  /* 0x0000000000267882 */ /* 0x000fe20000000000 */
[----:B------:R-:W-:Y:S01]  /*1a50*/  UMOV UR39, 0x10000000 ;  /* 0x1000000000277882 */ /* 0x000fe20000000000 */
[----:B------:R-:W-:Y:S01]  /*1a60*/  UMOV UR25, UR33 ;  /* 0x0000002100197c82 */ /* 0x000fe20008000000 */
[----:B------:R-:W-:Y:S01]  /*1a70*/  UMOV UR28, UR36 ;  /* 0x00000024001c7c82 */ /* 0x000fe20008000000 */
[----:B------:R-:W-:Y:S01]  /*1a80*/  UMOV UR18, URZ ;  /* 0x000000ff00127c82 */ /* 0x000fe20008000000 */
[----:B------:R-:W-:Y:S01]  /*1a90*/  UMOV UR26, UR34 ;  /* 0x00000022001a7c82 */ /* 0x000fe20008000000 */
[----:B------:R-:W-:Y:S01]  /*1aa0*/  UMOV UR17, UR33 ;  /* 0x0000002100117c82 */ /* 0x000fe20008000000 */
[----:B------:R-:W-:Y:S01]  /*1ab0*/  UMOV UR21, UR36 ;  /* 0x0000002400157c82 */ /* 0x000fe20008000000 */
[----:B------:R1:W-:Y:S01]  /*1ac0*/  UTMALDG.3D [UR32], [UR46], desc[UR38] ;  /* 0x000026202e0075b4 */ /* 0x0003e20008011000 */
[----:B------:R-:W-:Y:S01]  /*1ad0*/  UMOV UR9, UR33 ;  /* 0x0000002100097c82 */ /* 0x000fe20008000000 */
[----:B------:R-:W-:Y:S01]  /*1ae0*/  UMOV UR13, UR36 ;  /* 0x00000024000d7c82 */ /* 0x000fe20008000000 */
[----:B------:R-:W-:Y:S01]  /*1af0*/  UMOV UR10, UR18 ;  /* 0x00000012000a7c82 */ /* 0x000fe20008000000 */
[----:B------:R-:W-:Y:S01]  /*1b00*/  UMOV UR11, UR19 ;  /* 0x00000013000b7c82 */ /* 0x000fe20008000000 */
[----:B------:R1:W-:Y:S01]  /*1b10*/  UTMALDG.3D [UR24], [UR44], desc[UR38] ;  /* 0x000026182c0075b4 */ /* 0x0003e20008011000 */
[----:B------:R1:W-:Y:S01]  /*1b20*/  UTMALDG.4D [UR16], [UR42], desc[UR38] ;  /* 0x000026102a0075b4 */ /* 0x0003e20008019000 */
[----:B------:R1:W-:Y:S01]  /*1b30*/  UTMALDG.4D [UR8], [UR40], desc[UR38] ;  /* 0x00002608280075b4 */ /* 0x0003e20008019000 */
[----:B------:R-:W-:Y:S01]  /*1b40*/  NOP ;  /* 0x0000000000007918 */ /* 0x000fe20000000000 */
.L_x_26:
[----:B-1----:R-:W-:Y:S05]  /*1b50*/  BSYNC.RECONVERGENT B0 ;  /* 0x0000000000007941 */ /* 0x002fea0003800200 */
.L_x_25:
[----:B------:R-:W-:Y:S01]  /*1b60*/  UIADD3 UR29, UPT, UPT, UR29, 0x1, URZ ;  /* 0x000000011d1d7890 */ /* 0x000fe2000fffe0ff */
[----:B------:R-:W-:Y:S01]  /*1b70*/  UMOV UR23, UR6 ;  /* 0x0000000600177c82 */ /* 0x000fe20008000000 */
[----:B------:R-:W-:Y:S02]  /*1b80*/  UMOV UR38, UR5 ;  /* 0x0000000500267c82 */ /* 0x000fe40008000000 */
[----:B------:R-:W-:-:S09]  /*1b90*/  UISETP.NE.AND UP0, UPT, UR29, UR5, UPT ;  /* 0x000000051d00728c */ /* 0x000fd2000bf05270 */
[----:B------:R-:W-:Y:S05]  /*1ba0*/  BRA.U UP0, `(.L_x_27) ;  /* 0xfffffffd00087547 */ /* 0x000fea000b83ffff */
.L_x_20:
[----:B------:R-:W-:Y:S01]  /*1bb0*/  ULEA UR8, UR6, UR4, 0x3 ;  /* 0x0000000406087291 */ /* 0x000fe2000f8e18ff */
[----:B------:R-:W-:Y:S01]  /*1bc0*/  SHF.L.U32 R2, R16, 0x1f, RZ ;  /* 0x0000001f10027819 */ /* 0x000fe200000006ff */
[----:B------:R-:W-:Y:S01]  /*1bd0*/  @!P1 SYNCS.ARRIVE.TRANS64.A1T0 RZ, [UR4+0xa8], RZ ;  /* 0x0000a8ffffff99a7 */ /* 0x000fe20008100004 */
[----:B------:R-:W-:-:S06]  /*1be0*/  UISETP.GT.AND UP0, UPT, UR22, UR15, UPT ;  /* 0x0000000f1600728c */ /* 0x000fcc000bf04270 */
[----:B------:R1:W1:Y:S03]  /*1bf0*/  SYNCS.PHASECHK.TRANS64.TRYWAIT P1, [UR8+0x38], R2 ;  /* 0x00003802ff0075a7 */ /* 0x0002660008021108 */
[----:B------:R-:W-:Y:S05]  /*1c00*/  BRA.U !UP0, `(.L_x_28) ;  /* 0x0000000108fc7547 */ /* 0x000fea000b800000 */
[----:B------:R-:W-:Y:S01]  /*1c10*/  UIADD3 UR23, UPT, UPT, UR7, UR38, URZ ;  /* 0x0000002607177290 */ /* 0x000fe2000fffe0ff */
[----:B------:R-:W-:-:S11]  /*1c20*/  UMOV UR29, UR6 ;  /* 0x00000006001d7c82 */ /* 0x000fd60008000000 */
.L_x_35:
[----:B------:R-:W-:Y:S01]  /*1c30*/  ULEA UR33, UR29, UR4, 0x3 ;  /* 0x000000041d217291 */ /* 0x000fe2000f8e18ff */
[----:B--2---:R-:W-:Y:S01]  /*1c40*/  @!P5 MOV R3, 0x7000 ;  /* 0x000070000003d802 */ /* 0x004fe20000000f00 */
[----:B-1----:R-:W-:Y:S10]  /*1c50*/  @P1 BRA `(.L_x_29) ;  /* 0x00000000000c1947 */ /* 0x002ff40003800000 */
[----:B------:R-:W-:-:S04]  /*1c60*/  SHF.L.U32 R4, R16, 0x1f, RZ ;  /* 0x0000001f10047819 */ /* 0x000fc800000006ff */
[----:B------:R-:W1:Y:S02]  /*1c70*/  SYNCS.PHASECHK.TRANS64.TRYWAIT P0, [UR33+0x38], R4 ;  /* 0x00003804ff0075a7 */ /* 0x000e640008001121 */
[----:B-1----:R-:W-:Y:S05]  /*1c80*/  @!P0 BRA `(.L_x_30) ;  /* 0x00000064005c8947 */ /* 0x002fea0003800000 */
.L_x_29:
[----:B------:R2:W-:Y:S01]  /*1c90*/  @!P5 SYNCS.ARRIVE.TRANS64 RZ, [UR33], R3 ;  /* 0x00000003ffffd9a7 */ /* 0x0005e20008000021 */
[----:B------:R-:W-:Y:S04]  /*1ca0*/  BSSY.RECONVERGENT B0, `(.L_x_31) ;  /* 0x0000003000007945 */ /* 0x000fe80003800200 */
[----:B------:R-:W-:Y:S05]  /*1cb0*/  @P4 BRA `(.L_x_32) ;  /* 0x0000000000044947 */ /* 0x000fea0003800000 */
[----:B------:R-:W-:Y:S05]  /*1cc0*/  BPT.TRAP 0x1 ;  /* 0x000000040000795c */ /* 0x000fea0000300000 */
.L_x_32:
[----:B------:R-:W-:Y:S05]  /*1cd0*/  BSYNC.RECONVERGENT B0 ;  /* 0x0000000000007941 */ /* 0x000fea0003800200 */
.L_x_31:
        /* <DEDUP_REMOVED lines=26> */
[----:B------:R-:W-:Y:S02]  /*1e80*/  UIADD3 UR8, UPT, UPT, UR8, 0x33c00, URZ ;  /* 0x00033c0008087890 */ /* 0x000fe4000fffe0ff */
[----:B------:R-:W-:Y:S01]  /*1e90*/  UIADD3.X UR43, UPT, UPT, URZ, UR31, URZ, UP0, !UPT ;  /* 0x0000001fff2b7290 */ /* 0x000fe200087fe4ff */
        /* <DEDUP_REMOVED lines=17> */
.L_x_34:
[----:B-1----:R-:W-:Y:S05]  /*1fb0*/  BSYNC.RECONVERGENT B0 ;  /* 0x0000000000007941 */ /* 0x002fea0003800200 */
.L_x_33:
[----:B------:R-:W-:Y:S01]  /*1fc0*/  UIADD3 UR38, UPT, UPT, UR38, 0x1, URZ ;  /* 0x0000000126267890 */ /* 0x000fe2000fffe0ff */
[----:B------:R-:W-:-:S03]  /*1fd0*/  UMOV UR29, UR6 ;  /* 0x00000006001d7c82 */ /* 0x000fc60008000000 */
[----:B------:R-:W-:-:S09]  /*1fe0*/  UISETP.NE.AND UP0, UPT, UR38, UR23, UPT ;  /* 0x000000172600728c */ /* 0x000fd2000bf05270 */
[----:B------:R-:W-:Y:S05]  /*1ff0*/  BRA.U UP0, `(.L_x_35) ;  /* 0xfffffffd000c7547 */ /* 0x000fea000b83ffff */
.L_x_28:
[----:B-1----:R-:W-:Y:S01]  /*2000*/  LEA R2, R15, UR4, 0x3 ;  /* 0x000000040f027c11 */ /* 0x002fe2000f8e18ff */
[----:B------:R-:W-:Y:S01]  /*2010*/  NOP ;  /* 0x0000000000007918 */ /* 0x000fe20000000000 */
[----:B--2---:R-:W-:Y:S02]  /*2020*/  SHF.L.U32 R3, R13, 0x1f, RZ ;  /* 0x0000001f0d037819 */ /* 0x004fe400000006ff */
[----:B------:R-:W-:Y:S02]  /*2030*/  LEA R4, R15, UR4, 0x4 ;  /* 0x000000040f047c11 */ /* 0x000fe4000f8e20ff */
[----:B------:R-:W1:Y:S02]  /*2040*/  SYNCS.PHASECHK.TRANS64.TRYWAIT P0, [R2+URZ+0xb0], R3 ;  /* 0x0000b003020075a7 */ /* 0x000e6400080011ff */
[----:B-1----:R-:W-:Y:S05]  /*2050*/  @!P0 BRA `(.L_x_36) ;  /* 0x0000006000808947 */ /* 0x002fea0003800000 */
.L_x_125:
[----:B------:R-:W2:Y:S01]  /*2060*/  LDS.128 R4, [R4+0x120] ;  /* 0x0001200004047984 */ /* 0x000ea20000000c00 */
[----:B---3--:R-:W-:Y:S01]  /*2070*/  ISETP.GE.AND P0, PT, R40, 0x1, PT ;  /* 0x000000012800780c */ /* 0x008fe20003f06270 */
[----:B-1----:R-:W-:Y:S01]  /*2080*/  VIADD R2, R2, 0xc0 ;  /* 0x000000c002027836 */ /* 0x002fe20000000000 */
[----:B------:R-:W-:Y:S01]  /*2090*/  @!PT LDS RZ, [RZ] ;  /* 0x00000000fffff984 */ /* 0x000fe20000000800 */
[----:B------:R-:W-:Y:S01]  /*20a0*/  @!PT LDS RZ, [RZ] ;  /* 0x00000000fffff984 */ /* 0x000fe20000000800 */
[----:B------:R-:W-:Y:S01]  /*20b0*/  @!PT LDS RZ, [RZ] ;  /* 0x00000000fffff984 */ /* 0x000fe20000000800 */
[----:B------:R-:W-:Y:S01]  /*20c0*/  @!PT LDS RZ, [RZ] ;  /* 0x00000000fffff984 */ /* 0x000fe20000000800 */
[----:B------:R1:W-:Y:S06]  /*20d0*/  MEMBAR.ALL.CTA ;  /* 0x0000000000007992 */ /* 0x0003ec0000008000 */
[----:B-1----:R-:W1:Y:S01]  /*20e0*/  FENCE.VIEW.ASYNC.S ;  /* 0x00000000000073c6 */ /* 0x002e620000000000 */
[----:B------:R-:W-:-:S04]  /*20f0*/  PRMT R2, RZ, 0x654, R2 ;  /* 0x00000654ff027816 */ /* 0x000fc80000000002 */
[----:B-1----:R1:W-:Y:S01]  /*2100*/  SYNCS.ARRIVE.TRANS64.RED.A1T0 RZ, [R2+URZ], RZ ;  /* 0x000000ff02ff79a7 */ /* 0x0023e200081004ff */
[----:B--2---:R-:W-:-:S13]  /*2110*/  LOP3.LUT P2, RZ, R6, 0x1, RZ, 0xc0, !PT ;  /* 0x0000000106ff7812 */ /* 0x004fda000784c0ff */
[----:B------:R-:W-:Y:S01]  /*2120*/  @P2 SHF.R.U32.HI R3, RZ, 0x10, R5 ;  /* 0x00000010ff032819 */ /* 0x000fe20000011605 */
[----:B------:R-:W-:Y:S01]  /*2130*/  VOTEU.ANY UP0, P2 ;  /* 0x0000000000ff7886 */ /* 0x000fe20001000100 */
[----:B------:R-:W-:Y:S02]  /*2140*/  @P2 MOV R10, R4 ;  /* 0x00000004000a2202 */ /* 0x000fe40000000f00 */
[----:B------:R-:W-:Y:S02]  /*2150*/  @P2 R2UR.BROADCAST UR8, R3 ;  /* 0x00000000030822ca */ /* 0x000fe400008e0000 */
[----:B------:R-:W-:-:S11]  /*2160*/  @P2 LOP3.LUT R9, R5, 0xffff, RZ, 0xc0, !PT ;  /* 0x0000ffff05092812 */ /* 0x000fd600078ec0ff */
[----:B------:R-:W-:Y:S01]  /*2170*/  @UP0 UMOV UR36, UR8 ;  /* 0x0000000800240c82 */ /* 0x000fe20008000000 */
[----:B-1----:R-:W-:Y:S05]  /*2180*/  @!P0 BRA `(.L_x_37) ;  /* 0x0000000000b88947 */ /* 0x002fea0003800000 */
[----:B------:R-:W4:Y:S01]  /*2190*/  LDC.64 R4, c[0x0][0xf18] ;  /* 0x0003c600ff047b82 */ /* 0x000f220000000a00 */
[----:B------:R-:W-:-:S07]  /*21a0*/  ISETP.NE.AND P3, PT, R40, 0x1, PT ;  /* 0x000000012800780c */ /* 0x000fce0003f65270 */
[----:B------:R-:W1:Y:S08]  /*21b0*/  LDC.64 R6, c[0x0][0xf10] ;  /* 0x0003c400ff067b82 */ /* 0x000e700000000a00 */
[----:B------:R-:W2:Y:S08]  /*21c0*/  LDC R14, c[0x0][0xf20] ;  /* 0x0003c800ff0e7b82 */ /* 0x000eb00000000800 */
[----:B------:R-:W3:Y:S01]  /*21d0*/  LDC R17, c[0x0][0xf0c] ;  /* 0x0003c300ff117b82 */ /* 0x000ee20000000800 */
[----:B----4-:R-:W-:Y:S01]  /*21e0*/  IMAD.HI.U32 R19, R0, R5, RZ ;  /* 0x0000000500137227 */ /* 0x010fe200078e00ff */
[----:B------:R-:W-:-:S03]  /*21f0*/  ISETP.NE.AND P0, PT, R4, 0x1, PT ;  /* 0x000000010400780c */ /* 0x000fc60003f05270 */
[----:B------:R-:W-:-:S03]  /*2200*/  IMAD.HI.U32 R5, R9, R5, RZ ;  /* 0x0000000509057227 */ /* 0x000fc600078e00ff */
[----:B------:R-:W4:Y:S01]  /*2210*/  LDC.64 R2, c[0x0][0xf28] ;  /* 0x0003ca00ff027b82 */ /* 0x000f220000000a00 */
[----:B-1----:R-:W-:-:S04]  /*2220*/  IMAD.HI.U32 R20, R8, R6, RZ ;  /* 0x0000000608147227 */ /* 0x002fc800078e00ff */
[----:B------:R-:W-:Y:S01]  /*2230*/  IMAD.HI.U32 R21, R10, R6, RZ ;  /* 0x000000060a157227 */ /* 0x000fe200078e00ff */
[----:B------:R-:W-:Y:S02]  /*2240*/  SHF.R.U32.HI R20, RZ, R7, R20 ;  /* 0x00000007ff147219 */ /* 0x000fe40000011614 */
[-C--:B--2---:R-:W-:Y:S02]  /*2250*/  SHF.R.U32.HI R19, RZ, R14.reuse, R19 ;  /* 0x0000000eff137219 */ /* 0x084fe40000011613 */
[----:B------:R-:W-:Y:S02]  /*2260*/  SHF.R.U32.HI R5, RZ, R14, R5 ;  /* 0x0000000eff057219 */ /* 0x000fe40000011605 */
[----:B------:R-:W-:Y:S02]  /*2270*/  SEL R19, R0, R19, !P0 ;  /* 0x0000001300137207 */ /* 0x000fe40004000000 */
[----:B------:R-:W-:Y:S02]  /*2280*/  SHF.R.U32.HI R21, RZ, R7, R21 ;  /* 0x00000007ff157219 */ /* 0x000fe40000011615 */
[----:B---3--:R-:W-:-:S02]  /*2290*/  ISETP.NE.AND P1, PT, R17, 0x1, PT ;  /* 0x000000011100780c */ /* 0x008fc40003f25270 */
[----:B------:R-:W-:Y:S02]  /*22a0*/  SEL R5, R9, R5, !P0 ;  /* 0x0000000509057207 */ /* 0x000fe40004000000 */
[----:B------:R-:W-:Y:S02]  /*22b0*/  SEL R20, R8, R20, !P1 ;  /* 0x0000001408147207 */ /* 0x000fe40004800000 */
[----:B------:R-:W-:Y:S01]  /*22c0*/  SEL R21, R10, R21, !P1 ;  /* 0x000000150a157207 */ /* 0x000fe20004800000 */
[----:B----4-:R-:W-:-:S04]  /*22d0*/  IMAD.HI.U32 R18, R19, R2, RZ ;  /* 0x0000000213127227 */ /* 0x010fc800078e00ff */
[----:B------:R-:W-:Y:S01]  /*22e0*/  IMAD.HI.U32 R6, R20, R2, RZ ;  /* 0x0000000214067227 */ /* 0x000fe200078e00ff */
[----:B------:R-:W-:-:S04]  /*22f0*/  @P3 SHF.R.U32.HI R19, RZ, R3, R18 ;  /* 0x00000003ff133219 */ /* 0x000fc80000011612 */
[----:B------:R-:W-:Y:S01]  /*2300*/  @P3 SHF.R.U32.HI R20, RZ, R3, R6 ;  /* 0x00000003ff143219 */ /* 0x000fe20000011606 */
[----:B------:R-:W-:-:S04]  /*2310*/  IMAD R19, R40, R19, RZ ;  /* 0x0000001328137224 */ /* 0x000fc800078e02ff */
        /* <DEDUP_REMOVED lines=8> */
[----:B------:R-:W-:Y:S02]  /*23a0*/  @!P0 SHF.R.U32.HI R3, RZ, R3, R7 ;  /* 0x00000003ff038219 */ /* 0x000fe40000011607 */
[----:B------:R-:W-:Y:S01]  /*23b0*/  IADD3 R7, PT, PT, -R5, RZ, RZ ;  /* 0x000000ff05077210 */ /* 0x000fe20007ffe1ff */
[----:B------:R-:W-:Y:S01]  /*23c0*/  IMAD R2, R40, R2, R5 ;  /* 0x0000000228027224 */ /* 0x000fe200078e0205 */
[----:B------:R-:W-:-:S03]  /*23d0*/  @!P0 SEL R3, R21, R3, !P3 ;  /* 0x0000000315038207 */ /* 0x000fc60005800000 */
[----:B------:R-:W-:Y:S02]  /*23e0*/  IMAD R7, R4, R7, R9 ;  /* 0x0000000704077224 */ /* 0x000fe400078e0209 */
[--C-:B------:R-:W-:Y:S02]  /*23f0*/  @!P0 IMAD.IADD R6, R6, 0x1, -R3.reuse ;  /* 0x0000000106068824 */ /* 0x100fe400078e0a03 */
[----:B------:R-:W-:Y:S01]  /*2400*/  @!P0 IMAD R3, R2, R20, R3 ;  /* 0x0000001402038224 */ /* 0x000fe200078e0203 */
[----:B------:R-:W-:Y:S01]  /*2410*/  IADD3 R2, PT, PT, -R21, RZ, RZ ;  /* 0x000000ff15027210 */ /* 0x000fe20007ffe1ff */
[----:B------:R-:W-:Y:S02]  /*2420*/  @!P0 IMAD R5, R40, R6, R21 ;  /* 0x0000000628058224 */ /* 0x000fe400078e0215 */
[----:B------:R-:W-:Y:S02]  /*2430*/  @!P0 IMAD.MOV.U32 R21, RZ, RZ, R3 ;  /* 0x000000ffff158224 */ /* 0x000fe400078e0003 */
[----:B------:R-:W-:-:S02]  /*2440*/  IMAD R2, R17, R2, R10 ;  /* 0x0000000211027224 */ /* 0x000fc400078e020a */
[----:B------:R-:W-:Y:S02]  /*2450*/  IMAD R9, R5, R4, R7 ;  /* 0x0000000405097224 */ /* 0x000fe400078e0207 */
[----:B------:R-:W-:Y:S02]  /*2460*/  IMAD R10, R21, R17, R2 ;  /* 0x00000011150a7224 */ /* 0x000fe400078e0202 */
.L_x_37:
[----:B------:R-:W1:Y:S02]  /*2470*/  LDCU UR8, c[0x0][0xf30] ;  /* 0x0001e600ff0877ac */ /* 0x000e640008000800 */
[----:B-1----:R-:W-:-:S09]  /*2480*/  UISETP.NE.AND UP0, UPT, UR8, 0x1, UPT ;  /* 0x000000010800788c */ /* 0x002fd2000bf05270 */
[----:B------:R-:W-:Y:S05]  /*2490*/  BRA.U UP0, `(.L_x_38) ;  /* 0x0000000100407547 */ /* 0x000fea000b800000 */
[----:B------:R-:W1:Y:S08]  /*24a0*/  LDC.64 R4, c[0x0][0xf10] ;  /* 0x0003c400ff047b82 */ /* 0x000e700000000a00 */
[----:B------:R-:W2:Y:S08]  /*24b0*/  LDC.64 R2, c[0x0][0xf18] ;  /* 0x0003c600ff027b82 */ /* 0x000eb00000000a00 */
[----:B------:R-:W3:Y:S08]  /*24c0*/  LDC R6, c[0x0][0xf20] ;  /* 0x0003c800ff067b82 */ /* 0x000ef00000000800 */
[----:B------:R-:W4:Y:S01]  /*24d0*/  LDC R7, c[0x0][0xf0c] ;  /* 0x0003c300ff077b82 */ /* 0x000f220000000800 */
[----:B-1----:R-:W-:-:S05]  /*24e0*/  IMAD.HI.U32 R4, R10, R4, RZ ;  /* 0x000000040a047227 */ /* 0x002fca00078e00ff */
[----:B------:R-:W-:Y:S01]  /*24f0*/  SHF.R.U32.HI R4, RZ, R5, R4 ;  /* 0x00000005ff047219 */ /* 0x000fe20000011604 */
[----:B--2---:R-:W-:Y:S01]  /*2500*/  IMAD.HI.U32 R3, R9, R3, RZ ;  /* 0x0000000309037227 */ /* 0x004fe200078e00ff */
[----:B------:R-:W-:-:S04]  /*2510*/  ISETP.NE.AND P0, PT, R2, 0x1, PT ;  /* 0x000000010200780c */ /* 0x000fc80003f05270 */
[----:B---3--:R-:W-:-:S04]  /*2520*/  SHF.R.U32.HI R3, RZ, R6, R3 ;  /* 0x00000006ff037219 */ /* 0x008fc80000011603 */
[----:B------:R-:W-:Y:S02]  /*2530*/  SEL R3, R9, R3, !P0 ;  /* 0x0000000309037207 */ /* 0x000fe40004000000 */
[----:B----4-:R-:W-:-:S04]  /*2540*/  ISETP.NE.AND P1, PT, R7, 0x1, PT ;  /* 0x000000010700780c */ /* 0x010fc80003f25270 */
[----:B------:R-:W-:-:S05]  /*2550*/  SEL R4, R10, R4, !P1 ;  /* 0x000000040a047207 */ /* 0x000fca0004800000 */
[----:B------:R-:W-:Y:S02]  /*2560*/  IMAD.IADD R5, R3, 0x1, -R4 ;  /* 0x0000000103057824 */ /* 0x000fe400078e0a04 */
[----:B------:R-:W-:Y:S02]  /*2570*/  IMAD.IADD R3, R4, 0x1, -R3 ;  /* 0x0000000104037824 */ /* 0x000fe400078e0a03 */
[----:B------:R-:W-:Y:S02]  /*2580*/  IMAD R10, R5, R7, R10 ;  /* 0x00000007050a7224 */ /* 0x000fe400078e020a */
[----:B------:R-:W-:-:S07]  /*2590*/  IMAD R9, R3, R2, R9 ;  /* 0x0000000203097224 */ /* 0x000fce00078e0209 */
.L_x_38:
[----:B------:R-:W-:Y:S01]  /*25a0*/  VIADD R15, R15, 0x1 ;  /* 0x000000010f0f7836 */ /* 0x000fe20000000000 */
[----:B------:R-:W-:Y:S01]  /*25b0*/  PLOP3.LUT P1, PT, PT, PT, PT, 0x80, 0x8 ;  /* 0x000000000008781c */ /* 0x000fe20003f2f070 */
[----:B------:R-:W-:Y:S02]  /*25c0*/  IMAD.IADD R2, R10, 0x1, R87 ;  /* 0x000000010a027824 */ /* 0x000fe400078e0257 */
[----:B------:R-:W-:Y:S01]  /*25d0*/  IMAD.IADD R14, R9, 0x1, R86 ;  /* 0x00000001090e7824 */ /* 0x000fe200078e0256 */
[C---:B------:R-:W-:Y:S02]  /*25e0*/  ISETP.NE.AND P0, PT, R15.reuse, 0x2, PT ;  /* 0x000000020f00780c */ /* 0x040fe40003f05270 */
[----:B------:R-:W-:Y:S02]  /*25f0*/  R2UR UR20, R2 ;  /* 0x00000000021472ca */ /* 0x000fe400000e0000 */
[----:B------:R-:W-:Y:S02]  /*2600*/  SEL R2, RZ, 0x1, P0 ;  /* 0x00000001ff027807 */ /* 0x000fe40000000000 */
[----:B------:R-:W-:-:S02]  /*2610*/  SEL R15, R15, RZ, P0 ;  /* 0x000000ff0f0f7207 */ /* 0x000fc40000000000 */
[----:B------:R-:W-:Y:S01]  /*2620*/  LOP3.LUT R13, R13, R2, RZ, 0x3c, !PT ;  /* 0x000000020d0d7212 */ /* 0x000fe200078e3cff */
[----:B------:R-:W-:Y:S08]  /*2630*/  @P2 BRA `(.L_x_39) ;  /* 0xffffffec00e42947 */ /* 0x000ff0000383ffff */
[----:B------:R-:W-:Y:S01]  /*2640*/  UIADD3 UR4, UPT, UPT, UR4, 0x38, URZ ;  /* 0x0000003804047890 */ /* 0x000fe2000fffe0ff */
[----:B------:R-:W-:-:S03]  /*2650*/  SHF.L.U32 R2, R16, 0x1f, RZ ;  /* 0x0000001f10027819 */ /* 0x000fc600000006ff */
[----:B------:R-:W-:-:S09]  /*2660*/  ULEA UR5, UR6, UR4, 0x3 ;  /* 0x0000000406057291 */ /* 0x000fd2000f8e18ff */
[----:B------:R-:W1:Y:S02]  /*2670*/  SYNCS.PHASECHK.TRANS64.TRYWAIT P0, [UR5], R2 ;  /* 0x00000002ff0075a7 */ /* 0x000e640008001105 */
[----:B-1----:R-:W-:Y:S05]  /*2680*/  @!P0 BRA `(.L_x_40) ;  /* 0x0000005c00088947 */ /* 0x002fea0003800000 */
.L_x_127:
[----:B------:R-:W-:-:S04]  /*2690*/  UIADD3 UR6, UPT, UPT, UR6, 0x1, URZ ;  /* 0x0000000106067890 */ /* 0x000fc8000fffe0ff */
[----:B------:R-:W-:-:S04]  /*26a0*/  UISETP.NE.AND UP0, UPT, UR6, 0x7, UPT ;  /* 0x000000070600788c */ /* 0x000fc8000bf05270 */
[----:B------:R-:W-:Y:S02]  /*26b0*/  USEL UR7, URZ, 0x1, UP0 ;  /* 0x00000001ff077887 */ /* 0x000fe40008000000 */
[----:B------:R-:W-:-:S04]  /*26c0*/  USEL UR6, UR6, URZ, UP0 ;  /* 0x000000ff06067287 */ /* 0x000fc80008000000 */
[----:B------:R-:W-:Y:S01]  /*26d0*/  ULEA UR5, UR6, UR4, 0x3 ;  /* 0x0000000406057291 */ /* 0x000fe2000f8e18ff */
[----:B-1----:R-:W-:-:S04]  /*26e0*/  LOP3.LUT R2, R16, UR7, RZ, 0x3c, !PT ;  /* 0x0000000710027c12 */ /* 0x002fc8000f8e3cff */
[----:B------:R-:W-:-:S04]  /*26f0*/  SHF.L.U32 R3, R2, 0x1f, RZ ;  /* 0x0000001f02037819 */ /* 0x000fc800000006ff */
[----:B------:R-:W1:Y:S02]  /*2700*/  SYNCS.PHASECHK.TRANS64.TRYWAIT P0, [UR5], R3 ;  /* 0x00000003ff0075a7 */ /* 0x000e640008001105 */
[----:B-1----:R-:W-:Y:S05]  /*2710*/  @!P0 BRA `(.L_x_41) ;  /* 0x0000005800fc8947 */ /* 0x002fea0003800000 */
.L_x_129:
[----:B------:R-:W-:-:S04]  /*2720*/  UIADD3 UR6, UPT, UPT, UR6, 0x1, URZ ;  /* 0x0000000106067890 */ /* 0x000fc8000fffe0ff */
[----:B------:R-:W-:-:S04]  /*2730*/  UISETP.NE.AND UP0, UPT, UR6, 0x7, UPT ;  /* 0x000000070600788c */ /* 0x000fc8000bf05270 */
[----:B------:R-:W-:Y:S02]  /*2740*/  USEL UR7, URZ, 0x1, UP0 ;  /* 0x00000001ff077887 */ /* 0x000fe40008000000 */
[----:B------:R-:W-:-:S04]  /*2750*/  USEL UR6, UR6, URZ, UP0 ;  /* 0x000000ff06067287 */ /* 0x000fc80008000000 */
[----:B------:R-:W-:Y:S01]  /*2760*/  ULEA UR5, UR6, UR4, 0x3 ;  /* 0x0000000406057291 */ /* 0x000fe2000f8e18ff */
[----:B------:R-:W-:-:S04]  /*2770*/  LOP3.LUT R2, R2, UR7, RZ, 0x3c, !PT ;  /* 0x0000000702027c12 */ /* 0x000fc8000f8e3cff */
[----:B-1----:R-:W-:-:S04]  /*2780*/  SHF.L.U32 R3, R2, 0x1f, RZ ;  /* 0x0000001f02037819 */ /* 0x002fc800000006ff */
[----:B------:R-:W1:Y:S02]  /*2790*/  SYNCS.PHASECHK.TRANS64.TRYWAIT P0, [UR5], R3 ;  /* 0x00000003ff0075a7 */ /* 0x000e640008001105 */
[----:B-1----:R-:W-:Y:S05]  /*27a0*/  @!P0 BRA `(.L_x_42) ;  /* 0x0000005800f08947 */ /* 0x002fea0003800000 */
.L_x_131:
        /* <DEDUP_REMOVED lines=9> */
.L_x_133:
        /* <DEDUP_REMOVED lines=9> */
.L_x_135:
        /* <DEDUP_REMOVED lines=9> */
.L_x_137:
[----:B------:R-:W-:-:S04]  /*2960*/  UIADD3 UR6, UPT, UPT, UR6, 0x1, URZ ;  /* 0x0000000106067890 */ /* 0x000fc8000fffe0ff */
[----:B------:R-:W-:-:S04]  /*2970*/  UISETP.NE.AND UP0, UPT, UR6, 0x7, UPT ;  /* 0x000000070600788c */ /* 0x000fc8000bf05270 */
[----:B------:R-:W-:Y:S02]  /*2980*/  USEL UR5, URZ, 0x1, UP0 ;  /* 0x00000001ff057887 */ /* 0x000fe40008000000 */
[----:B------:R-:W-:-:S04]  /*2990*/  USEL UR6, UR6, URZ, UP0 ;  /* 0x000000ff06067287 */ /* 0x000fc80008000000 */
[----:B------:R-:W-:Y:S01]  /*29a0*/  ULEA UR6, UR6, UR4, 0x3 ;  /* 0x0000000406067291 */ /* 0x000fe2000f8e18ff */
[----:B------:R-:W-:-:S04]  /*29b0*/  LOP3.LUT R2, R2, UR5, RZ, 0x3c, !PT ;  /* 0x0000000502027c12 */ /* 0x000fc8000f8e3cff */
[----:B------:R-:W-:Y:S01]  /*29c0*/  SHF.L.U32 R2, R2, 0x1f, RZ ;  /* 0x0000001f02027819 */ /* 0x000fe200000006ff */
[----:B-1--4-:R-:W-:-:S07]  /*29d0*/  IMAD.U32 R0, RZ, RZ, UR6 ;  /* 0x00000006ff007e24 */ /* 0x012fce000f8e00ff */
.L_x_46:
[----:B-1----:R1:W2:Y:S02]  /*29e0*/  SYNCS.PHASECHK.TRANS64.TRYWAIT P0, [R0+URZ], R2 ;  /* 0x00000002000075a7 */ /* 0x0022a400080011ff */
[----:B--2---:R-:W-:Y:S05]  /*29f0*/  @!P0 NANOSLEEP.SYNCS 0x989680 ;  /* 0x009896800000895d */ /* 0x004fea0003900000 */
[----:B------:R-:W2:Y:S02]  /*2a00*/  @!P0 SYNCS.PHASECHK.TRANS64 P0, [R0+URZ], R2 ;  /* 0x00000002000085a7 */ /* 0x000ea400080010ff */
[----:B--2---:R-:W-:Y:S05]  /*2a10*/  @P0 EXIT ;  /* 0x000000000000094d */ /* 0x004fea0003800000 */
[----:B------:R-:W-:Y:S05]  /*2a20*/  BRA `(.L_x_46) ;  /* 0xfffffffc00ec7947 */ /* 0x000fea000383ffff */
.L_x_17:
[----:B------:R-:W-:-:S04]  /*2a30*/  UISETP.NE.AND UP1, UPT, UR37, URZ, UPT ;  /* 0x000000ff2500728c */ /* 0x000fc8000bf25270 */
[----:B------:R-:W-:-:S09]  /*2a40*/  UISETP.NE.OR UP1, UPT, UR8, 0x1, UP1 ;  /* 0x000000010800788c */ /* 0x000fd20008f25670 */
[----:B------:R-:W-:Y:S05]  /*2a50*/  BRA.U UP1, `(.L_x_47) ;  /* 0x0000000501487547 */ /* 0x000fea000b800000 */
[----:B------:R-:W-:Y:S01]  /*2a60*/  ISETP.NE.AND P2, PT, R2, RZ, PT ;  /* 0x000000ff0200720c */ /* 0x000fe20003f45270 */
[----:B------:R-:W-:Y:S01]  /*2a70*/  IMAD.MOV.U32 R12, RZ, RZ, 0x1 ;  /* 0x00000001ff0c7424 */ /* 0x000fe200078e00ff */
[----:B------:R-:W-:Y:S02]  /*2a80*/  CS2R R10, SRZ ;  /* 0x00000000000a7805 */ /* 0x000fe4000001ff00 */
[----:B------:R-:W-:Y:S01]  /*2a90*/  CS2R R8, SRZ ;  /* 0x0000000000087805 */ /* 0x000fe2000001ff00 */
[----:B------:R-:W-:Y:S01]  /*2aa0*/  UMOV UR4, 0x400 ;  /* 0x0000040000047882 */ /* 0x000fe20000000000 */
[----:B------:R-:W-:Y:S01]  /*2ab0*/  UMOV UR6, URZ ;  /* 0x000000ff00067c82 */ /* 0x000fe20008000000 */
[----:B------:R-:W-:-:S12]  /*2ac0*/  ULEA UR37, UR37, UR4, 0x18 ;  /* 0x0000000425257291 */ /* 0x000fd8000f8ec0ff */
.L_x_51:
[----:B------:R-:W-:Y:S02]  /*2ad0*/  LEA R0, R8, UR37, 0x3 ;  /* 0x0000002508007c11 */ /* 0x000fe4000f8e18ff */
[----:B------:R-:W-:-:S03]  /*2ae0*/  SHF.L.U32 R4, R9, 0x1f, RZ ;  /* 0x0000001f09047819 */ /* 0x000fc600000006ff */
[----:B------:R-:W-:Y:S01]  /*2af0*/  VIADD R5, R0, 0x100 ;  /* 0x0000010000057836 */ /* 0x000fe20000000000 */
[----:B------:R-:W1:Y:S02]  /*2b00*/  SYNCS.PHASECHK.TRANS64.TRYWAIT P0, [R0+URZ+0xf0], R4 ;  /* 0x0000f004000075a7 */ /* 0x000e6400080011ff */
[----:B-1----:R-:W-:Y:S05]  /*2b10*/  @!P0 BRA `(.L_x_48) ;  /* 0x0000005800748947 */ /* 0x002fea0003800000 */
.L_x_138:
[----:B------:R-:W-:Y:S01]  /*2b20*/  ULEA UR5, UR6, UR37, 0x3 ;  /* 0x0000002506057291 */ /* 0x000fe2000f8e18ff */
[----:B-1----:R-:W-:Y:S01]  /*2b30*/  PRMT R0, RZ, 0x654, R5 ;  /* 0x00000654ff007816 */ /* 0x002fe20000000005 */
[----:B------:R-:W-:Y:S01]  /*2b40*/  @!P2 IMAD.MOV.U32 R4, RZ, RZ, 0x10 ;  /* 0x00000010ff04a424 */ /* 0x000fe200078e00ff */
[----:B------:R-:W-:Y:S01]  /*2b50*/  SHF.L.U32 R5, R12, 0x1f, RZ ;  /* 0x0000001f0c057819 */ /* 0x000fe200000006ff */
[----:B------:R-:W-:Y:S01]  /*2b60*/  UIADD3 UR4, UPT, UPT, UR5, 0xb0, URZ ;  /* 0x000000b005047890 */ /* 0x000fe2000fffe0ff */
[----:B------:R1:W-:Y:S05]  /*2b70*/  SYNCS.ARRIVE.TRANS64.RED.A1T0 RZ, [R0+URZ], RZ ;  /* 0x000000ff00ff79a7 */ /* 0x0003ea00081004ff */
[----:B------:R-:W-:Y:S01]  /*2b80*/  IMAD.U32 R6, RZ, RZ, UR4 ;  /* 0x00000004ff067e24 */ /* 0x000fe2000f8e00ff */
[----:B------:R-:W2:Y:S04]  /*2b90*/  SYNCS.PHASECHK.TRANS64.TRYWAIT P0, [UR5+0xc0], R5 ;  /* 0x0000c005ff0075a7 */ /* 0x000ea80008001105 */
[----:B------:R-:W-:Y:S01]  /*2ba0*/  PRMT R6, R2, 0x654, R6 ;  /* 0x0000065402067816 */ /* 0x000fe20000000006 */
[----:B-12---:R-:W-:Y:S06]  /*2bb0*/  @!P0 BRA `(.L_x_49) ;  /* 0x0000005800608947 */ /* 0x006fec0003800000 */
.L_x_140:
[----:B------:R-:W-:Y:S01]  /*2bc0*/  ULEA UR4, UR6, UR37, 0x4 ;  /* 0x0000002506047291 */ /* 0x000fe2000f8e20ff */
[----:B------:R-:W-:Y:S01]  /*2bd0*/  SEL R3, R6, R3, !P2 ;  /* 0x0000000306037207 */ /* 0x000fe20005000000 */
[----:B------:R-:W-:Y:S01]  /*2be0*/  UIADD3 UR5, UPT, UPT, UR5, 0xb0, URZ ;  /* 0x000000b005057890 */ /* 0x000fe2000fffe0ff */
[----:B-1----:R-:W-:Y:S01]  /*2bf0*/  LEA R0, R11, UR37, 0x3 ;  /* 0x000000250b007c11 */ /* 0x002fe2000f8e18ff */
[----:B------:R-:W-:Y:S01]  /*2c00*/  UIADD3 UR4, UPT, UPT, UR4, 0x120, URZ ;  /* 0x0000012004047890 */ /* 0x000fe2000fffe0ff */
[----:B------:R1:W-:Y:S01]  /*2c10*/  @!P2 SYNCS.ARRIVE.TRANS64.RED RZ, [R3+URZ], R4 ;  /* 0x0000000403ffa9a7 */ /* 0x0003e200080004ff */
[----:B------:R-:W-:Y:S01]  /*2c20*/  UIADD3 UR6, UPT, UPT, UR6, 0x1, URZ ;  /* 0x0000000106067890 */ /* 0x000fe2000fffe0ff */
[----:B------:R-:W-:-:S03]  /*2c30*/  VIADD R8, R8, 0x1 ;  /* 0x0000000108087836 */ /* 0x000fc60000000000 */
[----:B------:R-:W-:Y:S02]  /*2c40*/  UISETP.NE.AND UP0, UPT, UR6, 0x2, UPT ;  /* 0x000000020600788c */ /* 0x000fe4000bf05270 */
[----:B------:R-:W-:Y:S01]  /*2c50*/  ISETP.NE.AND P0, PT, R8, 0x2, PT ;  /* 0x000000020800780c */ /* 0x000fe20003f05270 */
[----:B------:R-:W-:Y:S06]  /*2c60*/  UGETNEXTWORKID.BROADCAST [UR4], [UR5] ;  /* 0x00000000040073ca */ /* 0x000fec0008000100 */
[----:B------:R-:W-:Y:S02]  /*2c70*/  USEL UR4, URZ, 0x1, UP0 ;  /* 0x00000001ff047887 */ /* 0x000fe40008000000 */
[----:B------:R-:W-:-:S04]  /*2c80*/  USEL UR6, UR6, URZ, UP0 ;  /* 0x000000ff06067287 */ /* 0x000fc80008000000 */
[----:B------:R-:W-:Y:S02]  /*2c90*/  LOP3.LUT R12, R12, UR4, RZ, 0x3c, !PT ;  /* 0x000000040c0c7c12 */ /* 0x000fe4000f8e3cff */
[----:B-1----:R-:W-:-:S04]  /*2ca0*/  SHF.L.U32 R4, R10, 0x1f, RZ ;  /* 0x0000001f0a047819 */ /* 0x002fc800000006ff */
[----:B------:R-:W1:Y:S02]  /*2cb0*/  SYNCS.PHASECHK.TRANS64.TRYWAIT P1, [R0+URZ+0xb0], R4 ;  /* 0x0000b004000075a7 */ /* 0x000e6400080211ff */
[----:B-1----:R-:W-:Y:S05]  /*2cc0*/  @!P1 BRA `(.L_x_50) ;  /* 0x0000005800349947 */ /* 0x002fea0003800000 */
.L_x_141:
[C---:B-1----:R-:W-:Y:S01]  /*2cd0*/  LEA R4, R11.reuse, UR37, 0x4 ;  /* 0x000000250b047c11 */ /* 0x042fe2000f8e20ff */
[----:B------:R-:W-:Y:S01]  /*2ce0*/  VIADD R0, R0, 0xc0 ;  /* 0x000000c000007836 */ /* 0x000fe20000000000 */
[----:B------:R-:W-:Y:S01]  /*2cf0*/  SEL R8, R8, RZ, P0 ;  /* 0x000000ff08087207 */ /* 0x000fe20000000000 */
[----:B------:R-:W-:-:S03]  /*2d00*/  VIADD R11, R11, 0x1 ;  /* 0x000000010b0b7836 */ /* 0x000fc60000000000 */
[----:B------:R-:W1:Y:S01]  /*2d10*/  LDS.128 R4, [R4+0x120] ;  /* 0x0001200004047984 */ /* 0x000e620000000c00 */
[----:B------:R-:W-:Y:S02]  /*2d20*/  PRMT R0, RZ, 0x654, R0 ;  /* 0x00000654ff007816 */ /* 0x000fe40000000000 */
[C---:B------:R-:W-:Y:S01]  /*2d30*/  ISETP.NE.AND P1, PT, R11.reuse, 0x2, PT ;  /* 0x000000020b00780c */ /* 0x040fe20003f25270 */
[----:B------:R-:W-:Y:S01]  /*2d40*/  @!PT LDS RZ, [RZ] ;  /* 0x00000000fffff984 */ /* 0x000fe20000000800 */
[----:B------:R-:W-:Y:S01]  /*2d50*/  @!PT LDS RZ, [RZ] ;  /* 0x00000000fffff984 */ /* 0x000fe20000000800 */
[----:B------:R-:W-:Y:S01]  /*2d60*/  @!PT LDS RZ, [RZ] ;  /* 0x00000000fffff984 */ /* 0x000fe20000000800 */
[----:B------:R-:W-:Y:S01]  /*2d70*/  @!PT LDS RZ, [RZ] ;  /* 0x00000000fffff984 */ /* 0x000fe20000000800 */
[----:B------:R2:W-:Y:S06]  /*2d80*/  MEMBAR.ALL.CTA ;  /* 0x0000000000007992 */ /* 0x0005ec0000008000 */
[----:B--2---:R-:W2:Y:S01]  /*2d90*/  FENCE.VIEW.ASYNC.S ;  /* 0x00000000000073c6 */ /* 0x004ea20000000000 */
[----:B------:R-:W-:Y:S01]  /*2da0*/  SEL R11, R11, RZ, P1 ;  /* 0x000000ff0b0b7207 */ /* 0x000fe20000800000 */
[----:B--2---:R2:W-:Y:S01]  /*2db0*/  SYNCS.ARRIVE.TRANS64.RED.A1T0 RZ, [R0+URZ], RZ ;  /* 0x000000ff00ff79a7 */ /* 0x0045e200081004ff */
[----:B-1----:R-:W-:-:S02]  /*2dc0*/  LOP3.LUT P3, RZ, R6, 0x1, RZ, 0xc0, !PT ;  /* 0x0000000106ff7812 */ /* 0x002fc4000786c0ff */
[----:B------:R-:W-:-:S04]  /*2dd0*/  SEL R4, RZ, 0x1, P1 ;  /* 0x00000001ff047807 */ /* 0x000fc80000800000 */
[----:B------:R-:W-:Y:S02]  /*2de0*/  LOP3.LUT R10, R10, R4, RZ, 0x3c, !PT ;  /* 0x000000040a0a7212 */ /* 0x000fe400078e3cff */
[----:B--2---:R-:W-:-:S04]  /*2df0*/  SEL R0, RZ, 0x1, P0 ;  /* 0x00000001ff007807 */ /* 0x004fc80000000000 */
[----:B------:R-:W-:Y:S01]  /*2e00*/  LOP3.LUT R9, R9, R0, RZ, 0x3c, !PT ;  /* 0x0000000009097212 */ /* 0x000fe200078e3cff */
[----:B------:R-:W-:Y:S06]  /*2e10*/  @P3 BRA `(.L_x_51) ;  /* 0xfffffffc002c3947 */ /* 0x000fec000383ffff */
[----:B------:R-:W-:Y:S01]  /*2e20*/  ULEA UR5, UR6, UR37, 0x3 ;  /* 0x0000002506057291 */ /* 0x000fe2000f8e18ff */
[----:B------:R-:W-:-:S08]  /*2e30*/  SHF.L.U32 R2, R12, 0x1f, RZ ;  /* 0x0000001f0c027819 */ /* 0x000fd000000006ff */
[----:B------:R-:W1:Y:S02]  /*2e40*/  SYNCS.PHASECHK.TRANS64 P0, [UR5+0xc0], R2 ;  /* 0x0000c002ff0075a7 */ /* 0x000e640008001005 */
[----:B-1----:R-:W-:Y:S05]  /*2e50*/  @P0 BRA `(.L_x_52) ;  /* 0x0000000000080947 */ /* 0x002fea0003800000 */
[----:B------:R-:W1:Y:S02]  /*2e60*/  SYNCS.PHASECHK.TRANS64.TRYWAIT P0, [UR5+0xc0], R2 ;  /* 0x0000c002ff0075a7 */ /* 0x000e640008001105 */
[----:B-1----:R-:W-:Y:S05]  /*2e70*/  @!P0 BRA `(.L_x_53) ;  /* 0x0000005400dc8947 */ /* 0x002fea0003800000 */
.L_x_52:
[----:B------:R-:W-:-:S04]  /*2e80*/  UIADD3 UR4, UPT, UPT, UR6, 0x1, URZ ;  /* 0x0000000106047890 */ /* 0x000fc8000fffe0ff */
[----:B------:R-:W-:-:S04]  /*2e90*/  UISETP.NE.AND UP0, UPT, UR4, 0x2, UPT ;  /* 0x000000020400788c */ /* 0x000fc8000bf05270 */
[----:B------:R-:W-:Y:S02]  /*2ea0*/  USEL UR7, URZ, 0x1, UP0 ;  /* 0x00000001ff077887 */ /* 0x000fe40008000000 */
[----:B------:R-:W-:-:S04]  /*2eb0*/  USEL UR4, UR4, URZ, UP0 ;  /* 0x000000ff04047287 */ /* 0x000fc80008000000 */
[----:B------:R-:W-:Y:S01]  /*2ec0*/  ULEA UR4, UR4, UR37, 0x3 ;  /* 0x0000002504047291 */ /* 0x000fe2000f8e18ff */
[----:B-1----:R-:W-:-:S04]  /*2ed0*/  LOP3.LUT R2, R12, UR7, RZ, 0x3c, !PT ;  /* 0x000000070c027c12 */ /* 0x002fc8000f8e3cff */
[----:B------:R-:W-:-:S04]  /*2ee0*/  SHF.L.U32 R0, R2, 0x1f, RZ ;  /* 0x0000001f02007819 */ /* 0x000fc800000006ff */
[----:B------:R-:W1:Y:S02]  /*2ef0*/  SYNCS.PHASECHK.TRANS64 P0, [UR4+0xc0], R0 ;  /* 0x0000c000ff0075a7 */ /* 0x000e640008001004 */
[----:B-1----:R-:W-:Y:S05]  /*2f00*/  @P0 EXIT ;  /* 0x000000000000094d */ /* 0x002fea0003800000 */
[----:B------:R-:W-:Y:S02]  /*2f10*/  SHF.L.U32 R2, R2, 0x1f, RZ ;  /* 0x0000001f02027819 */ /* 0x000fe400000006ff */
[----:B------:R-:W-:-:S07]  /*2f20*/  MOV R0, UR4 ;  /* 0x0000000400007c02 */ /* 0x000fce0008000f00 */
.L_x_54:
[----:B-1----:R1:W2:Y:S02]  /*2f30*/  SYNCS.PHASECHK.TRANS64.TRYWAIT P0, [R0+URZ+0xc0], R2 ;  /* 0x0000c002000075a7 */ /* 0x0022a400080011ff */
[----:B--2---:R-:W-:Y:S05]  /*2f40*/  @!P0 NANOSLEEP.SYNCS 0x989680 ;  /* 0x009896800000895d */ /* 0x004fea0003900000 */
[----:B------:R-:W2:Y:S02]  /*2f50*/  @!P0 SYNCS.PHASECHK.TRANS64 P0, [R0+URZ+0xc0], R2 ;  /* 0x0000c002000085a7 */ /* 0x000ea400080010ff */
[----:B--2---:R-:W-:Y:S05]  /*2f60*/  @P0 EXIT ;  /* 0x000000000000094d */ /* 0x004fea0003800000 */
[----:B------:R-:W-:Y:S05]  /*2f70*/  BRA `(.L_x_54) ;  /* 0xfffffffc00ec7947 */ /* 0x000fea000383ffff */
.L_x_47:
[----:B------:R-:W-:-:S09]  /*2f80*/  UISETP.NE.AND UP1, UPT, UR8, URZ, UPT ;  /* 0x000000ff0800728c */ /* 0x000fd2000bf25270 */
[----:B------:R-:W-:Y:S05]  /*2f90*/  BRA.U UP1, `(.L_x_55) ;  /* 0x0000001501a47547 */ /* 0x000fea000b800000 */
[----:B------:R-:W-:Y:S01]  /*2fa0*/  UMOV UR4, 0x40 ;  /* 0x0000004000047882 */ /* 0x000fe20000000000 */
[----:B------:R-:W-:Y:S01]  /*2fb0*/  NOP ;  /* 0x0000000000007918 */ /* 0x000fe20000000000 */
[----:B------:R-:W-:Y:S01]  /*2fc0*/  ULEA UR4, UR37, UR4, 0x18 ;  /* 0x0000000425047291 */ /* 0x000fe2000f8ec0ff */
[----:B------:R-:W-:Y:S02]  /*2fd0*/  UMOV UR5, 0x400 ;  /* 0x0000040000057882 */ /* 0x000fe40000000000 */
[----:B------:R-:W-:-:S06]  /*2fe0*/  ULEA UR37, UR37, UR5, 0x18 ;  /* 0x0000000525257291 */ /* 0x000fcc000f8ec0ff */
[----:B------:R-:W1:Y:S02]  /*2ff0*/  LDS.U8 R0, [UR4+0x1c] ;  /* 0x00001c04ff007984 */ /* 0x000e640008000000 */
[----:B-1----:R-:W-:-:S13]  /*3000*/  ISETP.NE.AND P0, PT, R0, RZ, PT ;  /* 0x000000ff0000720c */ /* 0x002fda0003f05270 */
[----:B------:R-:W-:Y:S05]  /*3010*/  @P0 BRA `(.L_x_56) ;  /* 0x0000000000580947 */ /* 0x000fea0003800000 */
[----:B------:R-:W-:-:S13]  /*3020*/  ELECT P0, URZ, PT ;  /* 0x0000000000ff782f */ /* 0x000fda0003800000 */
[----:B------:R-:W-:Y:S05]  /*3030*/  @!P0 BRA `(.L_x_57) ;  /* 0x0000000000608947 */ /* 0x000fea0003800000 */
[----:B------:R-:W-:Y:S01]  /*3040*/  UMOV UR5, 0x10 ;  /* 0x0000001000057882 */ /* 0x000fe20000000000 */
[----:B------:R-:W-:Y:S01]  /*3050*/  HFMA2 R0, -RZ, RZ, 0, 5.9604644775390625e-08 ;  /* 0x00000001ff007431 */ /* 0x000fe200000001ff */
[----:B------:R-:W-:-:S03]  /*3060*/  MOV R2, 0xffff ;  /* 0x0000ffff00027802 */ /* 0x000fc60000000f00 */
[----:B------:R-:W-:Y:S04]  /*3070*/  DEPBAR.LE SB1, 0x36 ;  /* 0x00009d800000791a */ /* 0x000fe80000000000 */
[----:B------:R-:W1:Y:S02]  /*3080*/  UTCATOMSWS.FIND_AND_SET.ALIGN UP0, UR5, UR5 ;  /* 0x00000005000575e3 */ /* 0x000e640008000800 */
[----:B-1----:R-:W-:Y:S01]  /*3090*/  MOV R3, UR5 ;  /* 0x0000000500037c02 */ /* 0x002fe20008000f00 */
[----:B------:R-:W-:Y:S06]  /*30a0*/  BRA.U UP0, `(.L_x_58) ;  /* 0x0000000100187547 */ /* 0x000fec000b800000 */
.L_x_59:
[----:B------:R-:W-:Y:S05]  /*30b0*/  NANOSLEEP 0x64 ;  /* 0x000000640000795d */ /* 0x000fea0003800000 */
[----:B------:R-:W-:-:S05]  /*30c0*/  UMOV UR5, 0x10 ;  /* 0x0000001000057882 */ /* 0x000fca0000000000 */
[----:B------:R-:W-:Y:S04]  /*30d0*/  DEPBAR.LE SB1, 0x36 ;  /* 0x00009d800000791a */ /* 0x000fe80000000000 */
[----:B------:R-:W1:Y:S02]  /*30e0*/  UTCATOMSWS.FIND_AND_SET.ALIGN UP0, UR5, UR5 ;  /* 0x00000005000575e3 */ /* 0x000e640008000800 */
[----:B-1----:R-:W-:Y:S01]  /*30f0*/  MOV R3, UR5 ;  /* 0x0000000500037c02 */ /* 0x002fe20008000f00 */
[----:B------:R-:W-:Y:S05]  /*3100*/  BRA.U !UP0, `(.L_x_59) ;  /* 0xfffffffd08e87547 */ /* 0x000fea000b83ffff */
.L_x_58:
[-C--:B------:R-:W-:Y:S02]  /*3110*/  SHF.L.U32 R2, R2, R3.reuse, RZ ;  /* 0x0000000302027219 */ /* 0x080fe400000006ff */
[----:B------:R-:W-:Y:S01]  /*3120*/  SHF.L.U32 R0, R0, R3, RZ ;  /* 0x0000000300007219 */ /* 0x000fe200000006ff */
[----:B------:R-:W-:Y:S02]  /*3130*/  IMAD.SHL.U32 R3, R3, 0x20, RZ ;  /* 0x0000002003037824 */ /* 0x000fe400078e00ff */
[----:B------:R1:W-:Y:S04]  /*3140*/  ATOMS.OR RZ, [UR4+0x14], R2 ;  /* 0x00001402ffff798c */ /* 0x0003e8000b000004 */
[----:B------:R1:W-:Y:S04]  /*3150*/  ATOMS.OR RZ, [UR4+0x18], R0 ;  /* 0x00001800ffff798c */ /* 0x0003e8000b000004 */
[----:B------:R1:W-:Y:S01]  /*3160*/  STS [UR37+0x140], R3 ;  /* 0x00014003ff007988 */ /* 0x0003e20008000825 */
[----:B------:R-:W-:Y:S05]  /*3170*/  BRA `(.L_x_57) ;  /* 0x0000000000107947 */ /* 0x000fea0003800000 */
.L_x_56:
[----:B------:R-:W-:Y:S02]  /*3180*/  MOV R0, 0xffffffff ;  /* 0xffffffff00007802 */ /* 0x000fe40000000f00 */
[----:B------:R-:W-:-:S03]  /*3190*/  MOV R2, 0x31c0 ;  /* 0x000031c000027802 */ /* 0x000fc60000000f00 */
[----:B------:R1:W-:Y:S04]  /*31a0*/  STS [UR37+0x140], R0 ;  /* 0x00014000ff007988 */ /* 0x0003e80008000825 */
[----:B-1-3-5:R-:W-:Y:S05]  /*31b0*/  CALL.REL.NOINC `($__internal_1_$__cuda_sm10x_tcgen05_guardrail_trap_phase_invalid_during_alloc) ;  /* 0x0000005800807944 */ /* 0x02afea0003c00000 */
.L_x_57:
[----:B------:R-:W-:Y:S05]  /*31c0*/  WARPSYNC.ALL ;  /* 0x0000000000007948 */ /* 0x000fea0003800000 */
[----:B------:R-:W2:Y:S01]  /*31d0*/  S2UR UR14, SR_CgaCtaId ;  /* 0x00000000000e79c3 */ /* 0x000ea20000008800 */
[----:B------:R-:W-:Y:S01]  /*31e0*/  UMOV UR4, 0x400 ;  /* 0x0000040000047882 */ /* 0x000fe20000000000 */
[----:B------:R-:W-:-:S06]  /*31f0*/  NOP ;  /* 0x0000000000007918 */ /* 0x000fcc0000000000 */
[----:B------:R-:W-:Y:S08]  /*3200*/  BAR.ARV 0x6, 0xa0 ;  /* 0x0182800000007b1d */ /* 0x000ff00000002000 */
[----:B------:R-:W4:Y:S01]  /*3210*/  LDC R8, c[0x0][0x370] ;  /* 0x0000dc00ff087b82 */ /* 0x000f220000000800 */
[----:B------:R-:W-:Y:S01]  /*3220*/  HFMA2 R15, -RZ, RZ, 0, 5.9604644775390625e-08 ;  /* 0x00000001ff0f7431 */ /* 0x000fe200000001ff */
[----:B------:R-:W-:Y:S01]  /*3230*/  CS2R R12, SRZ ;  /* 0x00000000000c7805 */ /* 0x000fe2000001ff00 */
[----:B------:R-:W-:Y:S01]  /*3240*/  IMAD.MOV.U32 R11, RZ, RZ, RZ ;  /* 0x000000ffff0b7224 */ /* 0x000fe200078e00ff */
[----:B------:R-:W-:Y:S01]  /*3250*/  UMOV UR26, URZ ;  /* 0x000000ff001a7c82 */ /* 0x000fe20008000000 */
[----:B------:R-:W-:Y:S01]  /*3260*/  UMOV UR25, URZ ;  /* 0x000000ff00197c82 */ /* 0x000fe20008000000 */
[----:B--2---:R-:W-:Y:S01]  /*3270*/  ULEA UR14, UR14, UR4, 0x18 ;  /* 0x000000040e0e7291 */ /* 0x004fe2000f8ec0ff */
[----:B------:R-:W2:Y:S03]  /*3280*/  LDCU UR4, c[0x0][0x38c] ;  /* 0x00007180ff0477ac */ /* 0x000ea60008000800 */
[----:B------:R-:W-:-:S02]  /*3290*/  UIADD3 UR18, UPT, UPT, UR14, 0x6400, URZ ;  /* 0x000064000e127890 */ /* 0x000fc4000fffe0ff */
[----:B------:R-:W-:-:S03]  /*32a0*/  UIADD3 UR19, UPT, UPT, UR14, 0x22400, URZ ;  /* 0x000224000e137890 */ /* 0x000fc6000fffe0ff */
[----:B-1----:R-:W1:Y:S01]  /*32b0*/  LDS R0, [UR14+0x140] ;  /* 0x0001400eff007984 */ /* 0x002e620008000800 */
[----:B------:R-:W-:Y:S02]  /*32c0*/  UIADD3 UR20, UPT, UPT, UR14, 0x30400, URZ ;  /* 0x000304000e147890 */ /* 0x000fe4000fffe0ff */
[----:B------:R-:W-:Y:S02]  /*32d0*/  UIADD3 UR21, UPT, UPT, UR14, 0x33c00, URZ ;  /* 0x00033c000e157890 */ /* 0x000fe4000fffe0ff */
[----:B------:R-:W-:Y:S02]  /*32e0*/  USHF.R.U32.HI UR18, URZ, 0x4, UR18 ;  /* 0x00000004ff127899 */ /* 0x000fe40008011612 */
[----:B------:R-:W-:Y:S02]  /*32f0*/  USHF.R.U32.HI UR19, URZ, 0x4, UR19 ;  /* 0x00000004ff137899 */ /* 0x000fe40008011613 */
[----:B------:R-:W-:Y:S02]  /*3300*/  USHF.R.U32.HI UR20, URZ, 0x4, UR20 ;  /* 0x00000004ff147899 */ /* 0x000fe40008011614 */
[----:B--2---:R-:W-:-:S02]  /*3310*/  UIADD3 UR4, UPT, UPT, UR4, 0xff, URZ ;  /* 0x000000ff04047890 */ /* 0x004fc4000fffe0ff */
[----:B------:R-:W-:Y:S02]  /*3320*/  USHF.R.U32.HI UR21, URZ, 0x4, UR21 ;  /* 0x00000004ff157899 */ /* 0x000fe40008011615 */
[----:B------:R-:W-:Y:S02]  /*3330*/  USHF.R.S32.HI UR13, URZ, 0x1f, UR4 ;  /* 0x0000001fff0d7899 */ /* 0x000fe40008011404 */
[----:B------:R-:W-:Y:S02]  /*3340*/  ULOP3.LUT UR18, UR18, 0x3fff, URZ, 0xc0, !UPT ;  /* 0x00003fff12127892 */ /* 0x000fe4000f8ec0ff */
[----:B------:R-:W-:Y:S02]  /*3350*/  ULEA.HI UR13, UR13, UR4, URZ, 0x8 ;  /* 0x000000040d0d7291 */ /* 0x000fe4000f8f40ff */
[----:B------:R-:W-:Y:S02]  /*3360*/  ULOP3.LUT UR19, UR19, 0x3fff, URZ, 0xc0, !UPT ;  /* 0x00003fff13137892 */ /* 0x000fe4000f8ec0ff */
[----:B------:R-:W-:-:S02]  /*3370*/  USHF.R.S32.HI UR13, URZ, 0x8, UR13 ;  /* 0x00000008ff0d7899 */ /* 0x000fc4000801140d */
[----:B------:R-:W-:Y:S02]  /*3380*/  ULOP3.LUT UR20, UR20, 0x3fff, URZ, 0xc0, !UPT ;  /* 0x00003fff14147892 */ /* 0x000fe4000f8ec0ff */
[----:B------:R-:W-:Y:S02]  /*3390*/  UISETP.LT.AND UP0, UPT, UR13, 0x1, UPT ;  /* 0x000000010d00788c */ /* 0x000fe4000bf01270 */
[----:B------:R-:W-:Y:S02]  /*33a0*/  ULOP3.LUT UR21, UR21, 0x3fff, URZ, 0xc0, !UPT ;  /* 0x00003fff15157892 */ /* 0x000fe4000f8ec0ff */
[----:B------:R-:W-:Y:S02]  /*33b0*/  USEL UR17, UR13, 0x1, !UP0 ;  /* 0x000000010d117887 */ /* 0x000fe4000c000000 */
[----:B------:R-:W-:Y:S02]  /*33c0*/  ULOP3.LUT UR18, UR18, 0x10000, URZ, 0xfc, !UPT ;  /* 0x0001000012127892 */ /* 0x000fe4000f8efcff */
[----:B------:R-:W-:-:S02]  /*33d0*/  ULOP3.LUT UR19, UR19, 0x10000, URZ, 0xfc, !UPT ;  /* 0x0001000013137892 */ /* 0x000fc4000f8efcff */
[----:B------:R-:W-:Y:S02]  /*33e0*/  ULOP3.LUT UR20, UR20, 0x10000, URZ, 0xfc, !UPT ;  /* 0x0001000014147892 */ /* 0x000fe4000f8efcff */
[----:B------:R-:W-:Y:S01]  /*33f0*/  ULOP3.LUT UR21, UR21, 0x10000, URZ, 0xfc, !UPT ;  /* 0x0001000015157892 */ /* 0x000fe2000f8efcff */
[----:B-1----:R-:W-:Y:S01]  /*3400*/  R2UR UR31, R0 ;  /* 0x00000000001f72ca */ /* 0x002fe200000e0000 */
[----:B------:R-:W-:Y:S01]  /*3410*/  UIADD3 UR17, UPT, UPT, -UR17, URZ, URZ ;  /* 0x000000ff11117290 */ /* 0x000fe2000fffe1ff */
[----:B------:R-:W1:Y:S11]  /*3420*/  LDC R0, c[0x0][0x374] ;  /* 0x0000dd00ff007b82 */ /* 0x000e760000000800 */
[----:B------:R-:W-:Y:S01]  /*3430*/  IMAD.U32 R2, RZ, RZ, UR31 ;  /* 0x0000001fff027e24 */ /* 0x000fe2000f8e00ff */
[----:B------:R-:W-:-:S02]  /*3440*/  UIADD3 UR10, UPT, UPT, UR31, 0x80, URZ ;  /* 0x000000801f0a7890 */ /* 0x000fc4000fffe0ff */
[----:B------:R-:W-:Y:S01]  /*3450*/  UIADD3 UR8, UPT, UPT, UR31, 0x84, URZ ;  /* 0x000000841f087890 */ /* 0x000fe2000fffe0ff */
[----:B------:R-:W-:Y:S01]  /*3460*/  VIADD R2, R2, 0x90 ;  /* 0x0000009002027836 */ /* 0x000fe20000000000 */
[----:B------:R-:W-:Y:S02]  /*3470*/  UIADD3 UR6, UPT, UPT, UR31, 0x88, URZ ;  /* 0x000000881f067890 */ /* 0x000fe4000fffe0ff */
[----:B------:R-:W-:Y:S02]  /*3480*/  UIADD3 UR4, UPT, UPT, UR31, 0x8c, URZ ;  /* 0x0000008c1f047890 */ /* 0x000fe4000fffe0ff */
[----:B------:R-:W-:Y:S01]  /*3490*/  R2UR UR12, R2 ;  /* 0x00000000020c72ca */ /* 0x000fe200000e0000 */
[----:B------:R-:W-:Y:S02]  /*34a0*/  USHF.R.U32.HI UR30, URZ, 0x11, UR10 ;  /* 0x00000011ff1e7899 */ /* 0x000fe4000801160a */
[----:B------:R-:W-:Y:S02]  /*34b0*/  USHF.R.U32.HI UR29, URZ, 0x11, UR8 ;  /* 0x00000011ff1d7899 */ /* 0x000fe40008011608 */
[----:B------:R-:W-:-:S02]  /*34c0*/  USHF.R.U32.HI UR28, URZ, 0x11, UR6 ;  /* 0x00000011ff1c7899 */ /* 0x000fc40008011606 */
[----:B------:R-:W-:Y:S02]  /*34d0*/  USHF.R.U32.HI UR27, URZ, 0x11, UR4 ;  /* 0x00000011ff1b7899 */ /* 0x000fe40008011604 */
[----:B------:R-:W-:Y:S02]  /*34e0*/  ULOP3.LUT UR30, UR30, 0x6000, URZ, 0xc0, !UPT ;  /* 0x000060001e1e7892 */ /* 0x000fe4000f8ec0ff */
[----:B------:R-:W-:Y:S02]  /*34f0*/  ULOP3.LUT UR29, UR29, 0x6000, URZ, 0xc0, !UPT ;  /* 0x000060001d1d7892 */ /* 0x000fe4000f8ec0ff */
[----:B------:R-:W-:Y:S02]  /*3500*/  ULOP3.LUT UR28, UR28, 0x6000, URZ, 0xc0, !UPT ;  /* 0x000060001c1c7892 */ /* 0x000fe4000f8ec0ff */
[----:B------:R-:W-:Y:S02]  /*3510*/  ULOP3.LUT UR27, UR27, 0x6000, URZ, 0xc0, !UPT ;  /* 0x000060001b1b7892 */ /* 0x000fe4000f8ec0ff */
[----:B------:R-:W-:-:S02]  /*3520*/  ULOP3.LUT UR30, UR30, 0x810, URZ, 0xfc, !UPT ;  /* 0x000008101e1e7892 */ /* 0x000fc4000f8efcff */
[----:B------:R-:W-:Y:S02]  /*3530*/  ULOP3.LUT UR29, UR29, 0x810, URZ, 0xfc, !UPT ;  /* 0x000008101d1d7892 */ /* 0x000fe4000f8efcff */
[----:B------:R-:W-:Y:S02]  /*3540*/  ULOP3.LUT UR28, UR28, 0x810, URZ, 0xfc, !UPT ;  /* 0x000008101c1c7892 */ /* 0x000fe4000f8efcff */
[----:B----4-:R-:W-:-:S12]  /*3550*/  ULOP3.LUT UR27, UR27, 0x810, URZ, 0xfc, !UPT ;  /* 0x000008101b1b7892 */ /* 0x010fd8000f8efcff */
.L_x_68:
[C---:B------:R-:W-:Y:S02]  /*3560*/  LEA R2, R13.reuse, UR14, 0x3 ;  /* 0x0000000e0d027c11 */ /* 0x040fe4000f8e18ff */
[----:B------:R-:W-:Y:S02]  /*3570*/  SHF.L.U32 R3, R12, 0x1f, RZ ;  /* 0x0000001f0c037819 */ /* 0x000fe400000006ff */
[----:B------:R-:W-:Y:S02]  /*3580*/  LEA R4, R13, UR14, 0x4 ;  /* 0x0000000e0d047c11 */ /* 0x000fe4000f8e20ff */
[----:B--2---:R-:W2:Y:S02]  /*3590*/  SYNCS.PHASECHK.TRANS64.TRYWAIT P0, [R2+URZ+0xb0], R3 ;  /* 0x0000b003020075a7 */ /* 0x004ea400080011ff */
[----:B--2-4-:R-:W-:Y:S05]  /*35a0*/  @!P0 BRA `(.L_x_60) ;  /* 0x0000005000288947 */ /* 0x014fea0003800000 */
.L_x_143:
[----:B------:R-:W4:Y:S01]  /*35b0*/  LDS.128 R4, [R4+0x120] ;  /* 0x0001200004047984 */ /* 0x000f220000000c00 */
[----:B---3--:R-:W-:Y:S01]  /*35c0*/  ISETP.GE.AND P0, PT, R40, 0x1, PT ;  /* 0x000000012800780c */ /* 0x008fe20003f06270 */
[----:B--2---:R-:W-:Y:S01]  /*35d0*/  VIADD R2, R2, 0xc0 ;  /* 0x000000c002027836 */ /* 0x004fe20000000000 */
[----:B------:R-:W-:Y:S01]  /*35e0*/  @!PT LDS RZ, [RZ] ;  /* 0x00000000fffff984 */ /* 0x000fe20000000800 */
[----:B------:R-:W-:Y:S01]  /*35f0*/  @!PT LDS RZ, [RZ] ;  /* 0x00000000fffff984 */ /* 0x000fe20000000800 */
[----:B------:R-:W-:Y:S01]  /*3600*/  @!PT LDS RZ, [RZ] ;  /* 0x00000000fffff984 */ /* 0x000fe20000000800 */
[----:B------:R-:W-:Y:S01]  /*3610*/  @!PT LDS RZ, [RZ] ;  /* 0x00000000fffff984 */ /* 0x000fe20000000800 */
[----:B------:R2:W-:Y:S06]  /*3620*/  MEMBAR.ALL.CTA ;  /* 0x0000000000007992 */ /* 0x0005ec0000008000 */
[----:B--2---:R-:W2:Y:S01]  /*3630*/  FENCE.VIEW.ASYNC.S ;  /* 0x00000000000073c6 */ /* 0x004ea20000000000 */
[----:B------:R-:W-:-:S04]  /*3640*/  PRMT R2, RZ, 0x654, R2 ;  /* 0x00000654ff027816 */ /* 0x000fc80000000002 */
[----:B--2---:R2:W-:Y:S01]  /*3650*/  SYNCS.ARRIVE.TRANS64.RED.A1T0 RZ, [R2+URZ], RZ ;  /* 0x000000ff02ff79a7 */ /* 0x0045e200081004ff */
[----:B----4-:R-:W-:-:S13]  /*3660*/  LOP3.LUT P3, RZ, R6, 0x1, RZ, 0xc0, !PT ;  /* 0x0000000106ff7812 */ /* 0x010fda000786c0ff */
[----:B------:R-:W-:Y:S02]  /*3670*/  @P3 MOV R10, R4 ;  /* 0x00000004000a3202 */ /* 0x000fe40000000f00 */
[----:B------:R-:W-:Y:S01]  /*3680*/  @P3 LOP3.LUT R9, R5, 0xffff, RZ, 0xc0, !PT ;  /* 0x0000ffff05093812 */ /* 0x000fe200078ec0ff */
[----:B--2---:R-:W-:Y:S06]  /*3690*/  @!P0 BRA `(.L_x_61) ;  /* 0x0000000000b88947 */ /* 0x004fec0003800000 */
[----:B------:R-:W1:Y:S01]  /*36a0*/  LDC.64 R4, c[0x0][0xf18] ;  /* 0x0003c600ff047b82 */ /* 0x000e620000000a00 */
[----:B------:R-:W-:-:S07]  /*36b0*/  ISETP.NE.AND P0, PT, R40, 0x1, PT ;  /* 0x000000012800780c */ /* 0x000fce0003f05270 */
[----:B------:R-:W2:Y:S08]  /*36c0*/  LDC.64 R6, c[0x0][0xf10] ;  /* 0x0003c400ff067b82 */ /* 0x000eb00000000a00 */
[----:B------:R-:W3:Y:S08]  /*36d0*/  LDC R16, c[0x0][0xf20] ;  /* 0x0003c800ff107b82 */ /* 0x000ef00000000800 */
[----:B------:R-:W4:Y:S01]  /*36e0*/  LDC R17, c[0x0][0xf0c] ;  /* 0x0003c300ff117b82 */ /* 0x000f220000000800 */
[----:B-1----:R-:W-:Y:S01]  /*36f0*/  IMAD.HI.U32 R19, R0, R5, RZ ;  /* 0x0000000500137227 */ /* 0x002fe200078e00ff */
[----:B------:R-:W-:-:S03]  /*3700*/  ISETP.NE.AND P1, PT, R4, 0x1, PT ;  /* 0x000000010400780c */ /* 0x000fc60003f25270 */
[----:B------:R-:W-:-:S03]  /*3710*/  IMAD.HI.U32 R5, R9, R5, RZ ;  /* 0x0000000509057227 */ /* 0x000fc600078e00ff */
[----:B------:R-:W1:Y:S01]  /*3720*/  LDC.64 R2, c[0x0][0xf28] ;  /* 0x0003ca00ff027b82 */ /* 0x000e620000000a00 */
[----:B--2---:R-:W-:-:S04]  /*3730*/  IMAD.HI.U32 R20, R8, R6, RZ ;  /* 0x0000000608147227 */ /* 0x004fc800078e00ff */
[----:B------:R-:W-:Y:S01]  /*3740*/  IMAD.HI.U32 R21, R10, R6, RZ ;  /* 0x000000060a157227 */ /* 0x000fe200078e00ff */
[----:B------:R-:W-:Y:S02]  /*3750*/  SHF.R.U32.HI R20, RZ, R7, R20 ;  /* 0x00000007ff147219 */ /* 0x000fe40000011614 */
[-C--:B---3--:R-:W-:Y:S02]  /*3760*/  SHF.R.U32.HI R19, RZ, R16.reuse, R19 ;  /* 0x00000010ff137219 */ /* 0x088fe40000011613 */
[----:B------:R-:W-:Y:S02]  /*3770*/  SHF.R.U32.HI R5, RZ, R16, R5 ;  /* 0x00000010ff057219 */ /* 0x000fe40000011605 */
[----:B------:R-:W-:Y:S02]  /*3780*/  SEL R19, R0, R19, !P1 ;  /* 0x0000001300137207 */ /* 0x000fe40004800000 */
[----:B------:R-:W-:Y:S02]  /*3790*/  SHF.R.U32.HI R21, RZ, R7, R21 ;  /* 0x00000007ff157219 */ /* 0x000fe40000011615 */
[----:B----4-:R-:W-:-:S02]  /*37a0*/  ISETP.NE.AND P2, PT, R17, 0x1, PT ;  /* 0x000000011100780c */ /* 0x010fc40003f45270 */
[----:B------:R-:W-:Y:S02]  /*37b0*/  SEL R5, R9, R5, !P1 ;  /* 0x0000000509057207 */ /* 0x000fe40004800000 */
[----:B------:R-:W-:Y:S02]  /*37c0*/  SEL R20, R8, R20, !P2 ;  /* 0x0000001408147207 */ /* 0x000fe40005000000 */
[----:B------:R-:W-:Y:S01]  /*37d0*/  SEL R21, R10, R21, !P2 ;  /* 0x000000150a157207 */ /* 0x000fe20005000000 */
[----:B-1----:R-:W-:-:S04]  /*37e0*/  IMAD.HI.U32 R18, R19, R2, RZ ;  /* 0x0000000213127227 */ /* 0x002fc800078e00ff */
        /* <DEDUP_REMOVED lines=25> */
.L_x_61:
[----:B------:R-:W2:Y:S02]  /*3980*/  LDCU UR5, c[0x0][0xf30] ;  /* 0x0001e600ff0577ac */ /* 0x000ea40008000800 */
[----:B--2---:R-:W-:-:S09]  /*3990*/  UISETP.NE.AND UP0, UPT, UR5, 0x1, UPT ;  /* 0x000000010500788c */ /* 0x004fd2000bf05270 */
[----:B------:R-:W-:Y:S05]  /*39a0*/  BRA.U UP0, `(.L_x_62) ;  /* 0x0000000100387547 */ /* 0x000fea000b800000 */
[----:B------:R-:W2:Y:S08]  /*39b0*/  LDC.64 R4, c[0x0][0xf10] ;  /* 0x0003c400ff047b82 */ /* 0x000eb00000000a00 */
[----:B------:R-:W3:Y:S08]  /*39c0*/  LDC.64 R2, c[0x0][0xf18] ;  /* 0x0003c600ff027b82 */ /* 0x000ef00000000a00 */
[----:B------:R-:W4:Y:S08]  /*39d0*/  LDC R7, c[0x0][0xf0c] ;  /* 0x0003c300ff077b82 */ /* 0x000f300000000800 */
[----:B------:R-:W1:Y:S01]  /*39e0*/  LDC R6, c[0x0][0xf20] ;  /* 0x0003c800ff067b82 */ /* 0x000e620000000800 */
[----:B--2---:R-:W-:-:S05]  /*39f0*/  IMAD.HI.U32 R4, R10, R4, RZ ;  /* 0x000000040a047227 */ /* 0x004fca00078e00ff */
[----:B------:R-:W-:Y:S01]  /*3a00*/  SHF.R.U32.HI R4, RZ, R5, R4 ;  /* 0x00000005ff047219 */ /* 0x000fe20000011604 */
[----:B---3--:R-:W-:Y:S01]  /*3a10*/  IMAD.HI.U32 R3, R9, R3, RZ ;  /* 0x0000000309037227 */ /* 0x008fe200078e00ff */
[----:B------:R-:W-:Y:S02]  /*3a20*/  ISETP.NE.AND P0, PT, R2, 0x1, PT ;  /* 0x000000010200780c */ /* 0x000fe40003f05270 */
[----:B----4-:R-:W-:-:S04]  /*3a30*/  ISETP.NE.AND P1, PT, R7, 0x1, PT ;  /* 0x000000010700780c */ /* 0x010fc80003f25270 */
[----:B------:R-:W-:Y:S02]  /*3a40*/  SEL R4, R10, R4, !P1 ;  /* 0x000000040a047207 */ /* 0x000fe40004800000 */
[----:B-1----:R-:W-:-:S04]  /*3a50*/  SHF.R.U32.HI R3, RZ, R6, R3 ;  /* 0x00000006ff037219 */ /* 0x002fc80000011603 */
[----:B------:R-:W-:-:S05]  /*3a60*/  SEL R3, R9, R3, !P0 ;  /* 0x0000000309037207 */ /* 0x000fca0004000000 */
[----:B------:R-:W-:-:S04]  /*3a70*/  IMAD.IADD R3, R4, 0x1, -R3 ;  /* 0x0000000104037824 */ /* 0x000fc800078e0a03 */
[----:B------:R-:W-:-:S07]  /*3a80*/  IMAD R9, R3, R2, R9 ;  /* 0x0000000203097224 */ /* 0x000fce00078e0209 */
.L_x_62:
[----:B------:R-:W2:Y:S01]  /*3a90*/  LDCU UR5, c[0x0][0x38c] ;  /* 0x00007180ff0577ac */ /* 0x000ea20008000800 */
[----:B------:R-:W-:Y:S02]  /*3aa0*/  PLOP3.LUT P1, PT, PT, PT, PT, 0x80, 0x8 ;  /* 0x000000000008781c */ /* 0x000fe40003f2f070 */
[----:B------:R-:W-:Y:S01]  /*3ab0*/  SHF.L.U32 R2, R15, 0x1f, RZ ;  /* 0x0000001f0f027819 */ /* 0x000fe200000006ff */
[----:B------:R-:W-:Y:S02]  /*3ac0*/  ULEA UR15, UR26, UR14, 0x3 ;  /* 0x0000000e1a0f7291 */ /* 0x000fe4000f8e18ff */
[----:B------:R-:W-:Y:S02]  /*3ad0*/  ULEA UR16, UR26, UR31, 0x6 ;  /* 0x0000001f1a107291 */ /* 0x000fe4000f8e30ff */
[----:B--2---:R-:W-:-:S06]  /*3ae0*/  UISETP.GE.AND UP0, UPT, UR5, 0x1, UPT ;  /* 0x000000010500788c */ /* 0x004fcc000bf06270 */
[----:B------:R-:W-:-:S05]  /*3af0*/  PLOP3.LUT P0, PT, PT, PT, UP0, 0x80, 0x8 ;  /* 0x000000000008781c */ /* 0x000fca0003f0f008 */
[----:B------:R-:W-:-:S08]  /*3b00*/  @UP0 ULEA UR5, UR25, UR14, 0x3 ;  /* 0x0000000e19050291 */ /* 0x000fd0000f8e18ff */
[----:B------:R-:W-:-:S04]  /*3b10*/  @P0 SHF.L.U32 R3, R11, 0x1f, RZ ;  /* 0x0000001f0b030819 */ /* 0x000fc800000006ff */
[----:B------:R2:W3:Y:S01]  /*3b20*/  @P0 SYNCS.PHASECHK.TRANS64.TRYWAIT P1, [UR5], R3 ;  /* 0x00000003ff0005a7 */ /* 0x0004e20008021105 */
[----:B------:R-:W4:Y:S01]  /*3b30*/  SYNCS.PHASECHK.TRANS64.TRYWAIT P0, [UR15+0xe0], R2 ;  /* 0x0000e002ff0075a7 */ /* 0x000f22000800110f */
[----:B--2---:R-:W-:-:S04]  /*3b40*/  LEA.HI R3, R14, R14, RZ, 0x1 ;  /* 0x0000000e0e037211 */ /* 0x004fc800078f08ff */
[----:B------:R-:W-:-:S05]  /*3b50*/  LOP3.LUT R3, R3, 0x7ffffffe, RZ, 0xc0, !PT ;  /* 0x7ffffffe03037812 */ /* 0x000fca00078ec0ff */
[----:B------:R-:W-:-:S05]  /*3b60*/  IMAD.IADD R3, R14, 0x1, -R3 ;  /* 0x000000010e037824 */ /* 0x000fca00078e0a03 */
[----:B------:R-:W-:-:S13]  /*3b70*/  R2UR UR11, R3 ;  /* 0x00000000030b72ca */ /* 0x000fda00000e0000 */
[----:B------:R-:W-:Y:S01]  /*3b80*/  ULEA UR11, UR11, UR12, 0x1 ;  /* 0x0000000c0b0b7291 */ /* 0x000fe2000f8e08ff */
[----:B---34-:R-:W-:Y:S11]  /*3b90*/  @!P0 BRA `(.L_x_63) ;  /* 0x0000004800c08947 */ /* 0x018ff60003800000 */
.L_x_145:
[----:B------:R-:W-:Y:S01]  /*3ba0*/  IADD3 R13, PT, PT, R13, 0x1, RZ ;  /* 0x000000010d0d7810 */ /* 0x000fe20007ffe0ff */
[----:B------:R-:W-:Y:S06]  /*3bb0*/  BRA.U !UP0, `(.L_x_64) ;  /* 0x0000000508807547 */ /* 0x000fec000b800000 */
[----:B------:R-:W-:Y:S02]  /*3bc0*/  UIADD3 UR9, UPT, UPT, UR11, 0x4, URZ ;  /* 0x000000040b097890 */ /* 0x000fe4000fffe0ff */
[----:B------:R-:W-:Y:S02]  /*3bd0*/  UIADD3 UR7, UPT, UPT, UR11, 0x8, URZ ;  /* 0x000000080b077890 */ /* 0x000fe4000fffe0ff */
[----:B------:R-:W-:Y:S02]  /*3be0*/  UIADD3 UR5, UPT, UPT, UR11, 0xc, URZ ;  /* 0x0000000c0b057890 */ /* 0x000fe4000fffe0ff */
        /* <DEDUP_REMOVED lines=11> */
[----:B------:R-:W-:Y:S02]  /*3ca0*/  ULOP3.LUT UR32, UR32, 0x480, URZ, 0xfc, !UPT ;  /* 0x0000048020207892 */ /* 0x000fe4000f8efcff */
[----:B------:R-:W-:Y:S02]  /*3cb0*/  UPRMT UR51, UR50, 0x5410, UR30 ;  /* 0x0000541032337896 */ /* 0x000fe4000800001e */
[----:B------:R-:W-:Y:S02]  /*3cc0*/  UPRMT UR45, UR44, 0x5410, UR29 ;  /* 0x000054102c2d7896 */ /* 0x000fe4000800001d */
[----:B------:R-:W-:-:S02]  /*3cd0*/  UPRMT UR39, UR38, 0x5410, UR28 ;  /* 0x0000541026277896 */ /* 0x000fc4000800001c */
[----:B------:R-:W-:Y:S01]  /*3ce0*/  UPRMT UR33, UR32, 0x5410, UR27 ;  /* 0x0000541020217896 */ /* 0x000fe2000800001b */
[----:B------:R-:W-:Y:S01]  /*3cf0*/  UMOV UR65, URZ ;  /* 0x000000ff00417c82 */ /* 0x000fe20008000000 */
[----:B------:R-:W-:Y:S01]  /*3d00*/  UMOV UR24, UR17 ;  /* 0x0000001100187c82 */ /* 0x000fe20008000000 */
[----:B------:R-:W-:Y:S01]  /*3d10*/  UMOV UR23, UR13 ;  /* 0x0000000d00177c82 */ /* 0x000fe20008000000 */
[----:B------:R-:W-:Y:S01]  /*3d20*/  UMOV UR57, UR25 ;  /* 0x0000001900397c82 */ /* 0x000fe20008000000 */
[----:B------:R-:W-:Y:S01]  /*3d30*/  UMOV UR50, URZ ;  /* 0x000000ff00327c82 */ /* 0x000fe20008000000 */
[----:B------:R-:W-:Y:S01]  /*3d40*/  UMOV UR44, URZ ;  /* 0x000000ff002c7c82 */ /* 0x000fe20008000000 */
[----:B------:R-:W-:Y:S01]  /*3d50*/  UMOV UR38, URZ ;  /* 0x000000ff00267c82 */ /* 0x000fe20008000000 */
[----:B------:R-:W-:-:S05]  /*3d60*/  UMOV UR32, URZ ;  /* 0x000000ff00207c82 */ /* 0x000fca0008000000 */
.L_x_67:
[----:B------:R-:W-:Y:S02]  /*3d70*/  UIADD3 UR24, UPT, UPT, UR24, 0x1, URZ ;  /* 0x0000000118187890 */ /* 0x000fe4000fffe0ff */
[----:B---3--:R-:W-:Y:S02]  /*3d80*/  ULEA UR22, UR57, UR14, 0x3 ;  /* 0x0000000e39167291 */ /* 0x008fe4000f8e18ff */
[----:B------:R-:W-:Y:S01]  /*3d90*/  UISETP.NE.AND UP0, UPT, UR24, URZ, UPT ;  /* 0x000000ff1800728c */ /* 0x000fe2000bf05270 */
[----:B----4-:R-:W-:Y:S10]  /*3da0*/  @P1 BRA `(.L_x_65) ;  /* 0x00000000000c1947 */ /* 0x010ff40003800000 */
[----:B--2---:R-:W-:Y:S04]  /*3db0*/  SHF.L.U32 R3, R11, 0x1f, RZ ;  /* 0x0000001f0b037819 */ /* 0x004fe800000006ff */
[----:B------:R-:W2:Y:S02]  /*3dc0*/  SYNCS.PHASECHK.TRANS64.TRYWAIT P0, [UR22], R3 ;  /* 0x00000003ff0075a7 */ /* 0x000ea40008001116 */
[----:B--2---:R-:W-:Y:S05]  /*3dd0*/  @!P0 BRA `(.L_x_66) ;  /* 0x0000004800488947 */ /* 0x004fea0003800000 */
.L_x_65:
[----:B------:R-:W-:Y:S01]  /*3de0*/  UISETP.NE.AND UP1, UPT, UR23, 0x1, UPT ;  /* 0x000000011700788c */ /* 0x000fe2000bf25270 */
[----:B------:R-:W-:Y:S01]  /*3df0*/  PLOP3.LUT P1, PT, PT, PT, PT, 0x80, 0x8 ;  /* 0x000000000008781c */ /* 0x000fe20003f2f070 */
[----:B------:R-:W-:Y:S02]  /*3e00*/  UIADD3 UR25, UPT, UPT, UR57, 0x1, URZ ;  /* 0x0000000139197890 */ /* 0x000fe4000fffe0ff */
[----:B------:R-:W-:Y:S02]  /*3e10*/  ULEA UR64, UR57, UR20, 0x7 ;  /* 0x0000001439407291 */ /* 0x000fe4000f8e38ff */
[----:B------:R-:W-:Y:S01]  /*3e20*/  UISETP.NE.AND UP2, UPT, UR25, 0x7, UPT ;  /* 0x000000071900788c */ /* 0x000fe2000bf45270 */
[----:B------:R-:W-:Y:S01]  /*3e30*/  PLOP3.LUT P0, PT, PT, PT, UP1, 0x80, 0x8 ;  /* 0x000000000008781c */ /* 0x000fe20003f0f018 */
[----:B------:R-:W-:Y:S02]  /*3e40*/  ULEA UR56, UR57, UR21, 0x7 ;  /* 0x0000001539387291 */ /* 0x000fe4000f8e38ff */
[----:B------:R-:W-:Y:S02]  /*3e50*/  USEL UR35, URZ, 0x1, UP2 ;  /* 0x00000001ff237887 */ /* 0x000fe40009000000 */
[----:B------:R-:W-:Y:S02]  /*3e60*/  USEL UR25, UR25, URZ, UP2 ;  /* 0x000000ff19197287 */ /* 0x000fe40009000000 */
[----:B------:R-:W-:Y:S02]  /*3e70*/  UIADD3 UR66, UPT, UPT, UR64, 0x20, URZ ;  /* 0x0000002040427890 */ /* 0x000fe4000fffe0ff */
[----:B------:R-:W-:Y:S01]  /*3e80*/  @UP1 ULEA UR34, UR25, UR14, 0x3 ;  /* 0x0000000e19221291 */ /* 0x000fe2000f8e18ff */
[----:B------:R-:W-:Y:S01]  /*3e90*/  LOP3.LUT R11, R11, UR35, RZ, 0x3c, !PT ;  /* 0x000000230b0b7c12 */ /* 0x000fe2000f8e3cff */
[----:B------:R-:W-:Y:S02]  /*3ea0*/  UIADD3 UR68, UPT, UPT, UR64, 0x40, URZ ;  /* 0x0000004040447890 */ /* 0x000fe4000fffe0ff */
[----:B------:R-:W-:Y:S01]  /*3eb0*/  UIADD3 UR70, UPT, UPT, UR64, 0x60, URZ ;  /* 0x0000006040467890 */ /* 0x000fe2000fffe0ff */
[----:B--2---:R-:W-:Y:S01]  /*3ec0*/  @P0 SHF.L.U32 R2, R11, 0x1f, RZ ;  /* 0x0000001f0b020819 */ /* 0x004fe200000006ff */
[----:B------:R-:W-:Y:S02]  /*3ed0*/  UISETP.NE.U32.AND UP1, UPT, UR65, URZ, UPT ;  /* 0x000000ff4100728c */ /* 0x000fe4000bf25070 */
[----:B------:R-:W-:Y:S01]  /*3ee0*/  ULEA UR54, UR57, UR19, 0x9 ;  /* 0x0000001339367291 */ /* 0x000fe2000f8e48ff */
[----:B------:R3:W4:Y:S01]  /*3ef0*/  @P0 SYNCS.PHASECHK.TRANS64.TRYWAIT P1, [UR34], R2 ;  /* 0x00000002ff0005a7 */ /* 0x0007220008021122 */
[----:B------:R-:W-:Y:S02]  /*3f00*/  ULEA UR52, UR57, UR18, 0xa ;  /* 0x0000001239347291 */ /* 0x000fe4000f8e50ff */
[----:B------:R-:W-:Y:S02]  /*3f10*/  UIADD3 UR58, UPT, UPT, UR56, 0x20, URZ ;  /* 0x00000020383a7890 */ /* 0x000fe4000fffe0ff */
        /* <DEDUP_REMOVED lines=9> */
[----:B------:R-:W-:Y:S01]  /*3fb0*/  UIADD3 UR23, UPT, UPT, UR23, -0x1, URZ ;  /* 0xffffffff17177890 */ /* 0x000fe2000fffe0ff */
[----:B------:R-:W-:Y:S01]  /*3fc0*/  UMOV UR65, 0x4008 ;  /* 0x0000400800417882 */ /* 0x000fe20000000000 */
[----:B------:R-:W-:Y:S01]  /*3fd0*/  UMOV UR67, 0x4008 ;  /* 0x0000400800437882 */ /* 0x000fe20000000000 */
[----:B------:R2:W-:Y:S01]  /*3fe0*/  UTCCP.T.S.4x32dp128bit tmem[UR31+0x80], gdesc[UR64] ;  /* 0x000080401f0079e7 */ /* 0x0005e20009100000 */
[----:B------:R-:W-:Y:S01]  /*3ff0*/  UTCCP.T.S.4x32dp128bit tmem[UR31+0x84], gdesc[UR66] ;  /* 0x000084421f0079e7 */ /* 0x000fe20009100000 */
[----:B------:R-:W-:Y:S01]  /*4000*/  UMOV UR69, 0x4008 ;  /* 0x0000400800457882 */ /* 0x000fe20000000000 */
[----:B------:R-:W-:Y:S01]  /*4010*/  UMOV UR71, 0x4008 ;  /* 0x0000400800477882 */ /* 0x000fe20000000000 */
[----:B------:R-:W-:Y:S01]  /*4020*/  UTCCP.T.S.4x32dp128bit tmem[UR31+0x88], gdesc[UR68] ;  /* 0x000088441f0079e7 */ /* 0x000fe20009100000 */
[----:B------:R-:W-:Y:S01]  /*4030*/  UTCCP.T.S.4x32dp128bit tmem[UR31+0x8c], gdesc[UR70] ;  /* 0x00008c461f0079e7 */ /* 0x000fe20009100000 */
[----:B------:R-:W-:Y:S01]  /*4040*/  UMOV UR57, 0x4008 ;  /* 0x0000400800397882 */ /* 0x000fe20000000000 */
[----:B------:R-:W-:Y:S01]  /*4050*/  UMOV UR59, 0x4008 ;  /* 0x00004008003b7882 */ /* 0x000fe20000000000 */
[----:B------:R1:W-:Y:S01]  /*4060*/  UTCCP.T.S.4x32dp128bit tmem[UR31+0x90], gdesc[UR56] ;  /* 0x000090381f0079e7 */ /* 0x0003e20009100000 */
[----:B------:R3:W-:Y:S01]  /*4070*/  UTCCP.T.S.4x32dp128bit tmem[UR31+0x94], gdesc[UR58] ;  /* 0x0000943a1f0079e7 */ /* 0x0007e20009100000 */
[----:B------:R-:W-:Y:S01]  /*4080*/  UMOV UR61, 0x4008 ;  /* 0x00004008003d7882 */ /* 0x000fe20000000000 */
[----:B------:R-:W-:Y:S01]  /*4090*/  UMOV UR63, 0x4008 ;  /* 0x00004008003f7882 */ /* 0x000fe20000000000 */
[----:B------:R3:W-:Y:S01]  /*40a0*/  UTCCP.T.S.4x32dp128bit tmem[UR31+0x98], gdesc[UR60] ;  /* 0x0000983c1f0079e7 */ /* 0x0007e20009100000 */
[----:B------:R3:W-:Y:S01]  /*40b0*/  UTCCP.T.S.4x32dp128bit tmem[UR31+0x9c], gdesc[UR62] ;  /* 0x00009c3e1f0079e7 */ /* 0x0007e20009100000 */
[----:B------:R-:W-:Y:S01]  /*40c0*/  UMOV UR55, 0x40004040 ;  /* 0x4000404000377882 */ /* 0x000fe20000000000 */
[----:B------:R-:W-:Y:S01]  /*40d0*/  UMOV UR53, 0x40004040 ;  /* 0x4000404000357882 */ /* 0x000fe20000000000 */
[----:B------:R-:W-:Y:S01]  /*40e0*/  UMOV UR49, 0x40004040 ;  /* 0x4000404000317882 */ /* 0x000fe20000000000 */
[----:B------:R3:W-:Y:S01]  /*40f0*/  UTCOMMA.4X gdesc[UR52], gdesc[UR54], tmem[UR16], tmem[UR50], idesc[UR51], tmem[UR10], UP1 ;  /* 0x800a3236340075ea */ /* 0x0007e20008800010 */
[----:B------:R-:W-:Y:S01]  /*4100*/  UMOV UR47, 0x40004040 ;  /* 0x40004040002f7882 */ /* 0x000fe20000000000 */
[----:B------:R-:W-:Y:S01]  /*4110*/  UMOV UR43, 0x40004040 ;  /* 0x40004040002b7882 */ /* 0x000fe20000000000 */
[----:B------:R3:W-:Y:S01]  /*4120*/  UTCOMMA.4X gdesc[UR46], gdesc[UR48], tmem[UR16], tmem[UR44], idesc[UR45], tmem[UR8], UPT ;  /* 0x80082c302e0075ea */ /* 0x0007e2000b800010 */
[----:B------:R-:W-:Y:S01]  /*4130*/  UMOV UR41, 0x40004040 ;  /* 0x4000404000297882 */ /* 0x000fe20000000000 */
[----:B------:R-:W-:Y:S01]  /*4140*/  UMOV UR37, 0x40004040 ;  /* 0x4000404000257882 */ /* 0x000fe20000000000 */
[----:B------:R3:W-:Y:S01]  /*4150*/  UTCOMMA.4X gdesc[UR40], gdesc[UR42], tmem[UR16], tmem[UR38], idesc[UR39], tmem[UR6], UPT ;  /* 0x8006262a280075ea */ /* 0x0007e2000b800010 */
[----:B------:R-:W-:Y:S01]  /*4160*/  UMOV UR35, 0x40004040 ;  /* 0x4000404000237882 */ /* 0x000fe20000000000 */
[----:B--2---:R-:W-:Y:S01]  /*4170*/  UMOV UR65, 0x1 ;  /* 0x0000000100417882 */ /* 0x004fe20000000000 */
[----:B------:R3:W-:Y:S01]  /*4180*/  UTCOMMA.4X gdesc[UR34], gdesc[UR36], tmem[UR16], tmem[UR32], idesc[UR33], tmem[UR4], UPT ;  /* 0x80042024220075ea */ /* 0x0007e2000b800010 */
[----:B------:R3:W-:Y:S01]  /*4190*/  UTCBAR [UR22], URZ ;  /* 0x000000ff160073e9 */ /* 0x0007e200080000ff */
[----:B-1----:R-:W-:Y:S01]  /*41a0*/  UMOV UR57, UR25 ;  /* 0x0000001900397c82 */ /* 0x002fe20008000000 */
[----:B------:R-:W-:Y:S05]  /*41b0*/  BRA.U UP0, `(.L_x_67) ;  /* 0xfffffff900ec7547 */ /* 0x000fea000b83ffff */
.L_x_64:
[----:B------:R-:W-:Y:S01]  /*41c0*/  UIADD3 UR26, UPT, UPT, UR26, 0x1, URZ ;  /* 0x000000011a1a7890 */ /* 0x000fe2000fffe0ff */
[----:B------:R-:W-:Y:S01]  /*41d0*/  ISETP.NE.AND P0, PT, R13, 0x2, PT ;  /* 0x000000020d00780c */ /* 0x000fe20003f05270 */
[----:B------:R-:W-:Y:S01]  /*41e0*/  UIADD3 UR15, UPT, UPT, UR15, 0xd0, URZ ;  /* 0x000000d00f0f7890 */ /* 0x000fe2000fffe0ff */
[----:B------:R-:W-:Y:S01]  /*41f0*/  IMAD.IADD R14, R9, 0x1, R86 ;  /* 0x00000001090e7824 */ /* 0x000fe200078e0256 */
[----:B------:R-:W-:Y:S01]  /*4200*/  UISETP.NE.AND UP0, UPT, UR26, 0x2, UPT ;  /* 0x000000021a00788c */ /* 0x000fe2000bf05270 */
[----:B--23--:R-:W-:Y:S02]  /*4210*/  SEL R2, RZ, 0x1, P0 ;  /* 0x00000001ff027807 */ /* 0x00cfe40000000000 */
[----:B------:R-:W-:Y:S01]  /*4220*/  SEL R13, R13, RZ, P0 ;  /* 0x000000ff0d0d7207 */ /* 0x000fe20000000000 */
[----:B------:R-:W-:Y:S01]  /*4230*/  USEL UR5, URZ, 0x1, UP0 ;  /* 0x00000001ff057887 */ /* 0x000fe20008000000 */
[----:B------:R-:W-:Y:S01]  /*4240*/  LOP3.LUT R12, R12, R2, RZ, 0x3c, !PT ;  /* 0x000000020c0c7212 */ /* 0x000fe200078e3cff */
[----:B------:R-:W-:Y:S01]  /*4250*/  USEL UR26, UR26, URZ, UP0 ;  /* 0x000000ff1a1a7287 */ /* 0x000fe20008000000 */
[----:B------:R2:W-:Y:S03]  /*4260*/  UTCBAR [UR15], URZ ;  /* 0x000000ff0f0073e9 */ /* 0x0005e600080000ff */
[----:B------:R-:W-:Y:S01]  /*4270*/  LOP3.LUT R15, R15, UR5, RZ, 0x3c, !PT ;  /* 0x000000050f0f7c12 */ /* 0x000fe2000f8e3cff */
[----:B------:R-:W-:Y:S07]  /*4280*/  @P3 BRA `(.L_x_68) ;  /* 0xfffffff000b43947 */ /* 0x000fee000383ffff */
[----:B------:R-:W3:Y:S01]  /*4290*/  S2UR UR4, SR_CgaCtaId ;  /* 0x00000000000479c3 */ /* 0x000ee20000008800 */
[----:B------:R-:W-:Y:S01]  /*42a0*/  ELECT P0, URZ, PT ;  /* 0x0000000000ff782f */ /* 0x000fe20003800000 */
[----:B-1----:R-:W-:Y:S01]  /*42b0*/  IMAD.MOV.U32 R0, RZ, RZ, 0x1 ;  /* 0x00000001ff007424 */ /* 0x002fe200078e00ff */
[----:B------:R-:W-:Y:S01]  /*42c0*/  UIADD3 UR14, UPT, UPT, UR14, 0xe0, URZ ;  /* 0x000000e00e0e7890 */ /* 0x000fe2000fffe0ff */
[----:B------:R-:W-:Y:S01]  /*42d0*/  SHF.L.U32 R2, R15, 0x1f, RZ ;  /* 0x0000001f0f027819 */ /* 0x000fe200000006ff */
[----:B------:R-:W-:-:S03]  /*42e0*/  UMOV UR5, 0x40 ;  /* 0x0000004000057882 */ /* 0x000fc60000000000 */
[----:B------:R-:W-:Y:S01]  /*42f0*/  UVIRTCOUNT.DEALLOC.SMPOOL 0x80 ;  /* 0x000000800000784c */ /* 0x000fe20000000000 */
[----:B---3--:R-:W-:Y:S02]  /*4300*/  ULEA UR4, UR4, UR5, 0x18 ;  /* 0x0000000504047291 */ /* 0x008fe4000f8ec0ff */
[----:B------:R-:W-:-:S07]  /*4310*/  ULEA UR5, UR26, UR14, 0x3 ;  /* 0x0000000e1a057291 */ /* 0x000fce000f8e18ff */
[----:B------:R1:W-:Y:S02]  /*4320*/  @P0 STS.U8 [UR4+0x1c], R0 ;  /* 0x00001c00ff000988 */ /* 0x0003e40008000004 */
[----:B------:R-:W3:Y:S02]  /*4330*/  SYNCS.PHASECHK.TRANS64.TRYWAIT P0, [UR5], R2 ;  /* 0x00000002ff0075a7 */ /* 0x000ee40008001105 */
[----:B-1-3--:R-:W-:Y:S05]  /*4340*/  @!P0 BRA `(.L_x_69) ;  /* 0x0000004400048947 */ /* 0x00afea0003800000 */
.L_x_148:
        /* <DEDUP_REMOVED lines=9> */
.L_x_150:
[----:B------:R-:W-:Y:S01]  /*43e0*/  NOP ;  /* 0x0000000000007918 */ /* 0x000fe20000000000 */
[----:B-1----:R-:W1:Y:S01]  /*43f0*/  LDS R0, [UR4+0x14] ;  /* 0x00001404ff007984 */ /* 0x002e620008000800 */
[----:B------:R-:W-:Y:S01]  /*4400*/  ULOP3.LUT UR6, UR31, 0xffff, URZ, 0xc0, !UPT ;  /* 0x0000ffff1f067892 */ /* 0x000fe2000f8ec0ff */
[----:B------:R-:W-:Y:S01]  /*4410*/  UMOV UR8, 0xffff ;  /* 0x0000ffff00087882 */ /* 0x000fe20000000000 */
[----:B------:R-:W-:Y:S02]  /*4420*/  UMOV UR5, 0x1 ;  /* 0x0000000100057882 */ /* 0x000fe40000000000 */
[----:B------:R-:W-:-:S04]  /*4430*/  USHF.R.U32.HI UR6, URZ, 0x5, UR6 ;  /* 0x00000005ff067899 */ /* 0x000fc80008011606 */
[----:B------:R-:W-:Y:S02]  /*4440*/  USHF.L.U32 UR8, UR8, UR6, URZ ;  /* 0x0000000608087299 */ /* 0x000fe400080006ff */
[----:B------:R-:W-:-:S04]  /*4450*/  USHF.L.U32 UR5, UR5, UR6, URZ ;  /* 0x0000000605057299 */ /* 0x000fc800080006ff */
[----:B-1----:R-:W-:-:S04]  /*4460*/  LOP3.LUT R0, R0, UR8, RZ, 0xc0, !PT ;  /* 0x0000000800007c12 */ /* 0x002fc8000f8ec0ff */
[----:B------:R-:W-:-:S13]  /*4470*/  ISETP.NE.AND P0, PT, R0, UR8, PT ;  /* 0x0000000800007c0c */ /* 0x000fda000bf05270 */
[----:B------:R-:W-:Y:S05]  /*4480*/  @P0 BRA `(.L_x_71) ;  /* 0x0000000000580947 */ /* 0x000fea0003800000 */
[----:B------:R-:W1:Y:S02]  /*4490*/  LDS R0, [UR4+0x18] ;  /* 0x00001804ff007984 */ /* 0x000e640008000800 */
[----:B-1----:R-:W-:-:S04]  /*44a0*/  LOP3.LUT R0, R0, UR5, RZ, 0xc0, !PT ;  /* 0x0000000500007c12 */ /* 0x002fc8000f8ec0ff */
[----:B------:R-:W-:-:S13]  /*44b0*/  ISETP.NE.AND P0, PT, R0, UR5, PT ;  /* 0x0000000500007c0c */ /* 0x000fda000bf05270 */
[----:B------:R-:W-:Y:S05]  /*44c0*/  @P0 BRA `(.L_x_72) ;  /* 0x00000000003c0947 */ /* 0x000fea0003800000 */
[----:B------:R-:W1:Y:S01]  /*44d0*/  S2R R2, SR_LANEID ;  /* 0x0000000000027919 */ /* 0x000e620000000000 */
[----:B------:R-:W-:Y:S01]  /*44e0*/  ULOP3.LUT UR8, URZ, UR8, URZ, 0x33, !UPT ;  /* 0x00000008ff087292 */ /* 0x000fe2000f8e33ff */
[----:B------:R-:W-:Y:S02]  /*44f0*/  VOTEU.ANY UR7, UPT, PT ;  /* 0x0000000000077886 */ /* 0x000fe400038e0100 */
[----:B------:R-:W-:-:S03]  /*4500*/  UFLO.U32 UR7, UR7 ;  /* 0x00000007000772bd */ /* 0x000fc600080e0000 */
[----:B------:R-:W-:-:S04]  /*4510*/  IMAD.U32 R0, RZ, RZ, UR8 ;  /* 0x00000008ff007e24 */ /* 0x000fc8000f8e00ff */
[----:B------:R3:W2:Y:S02]  /*4520*/  REDUX UR6, R0 ;  /* 0x00000000000673c4 */ /* 0x0006a40000000000 */
[----:B------:R1:W-:Y:S02]  /*4530*/  UTCATOMSWS.AND URZ, UR8 ;  /* 0x0000000800ff79e3 */ /* 0x0003e40008000000 */
[----:B-1----:R-:W-:Y:S02]  /*4540*/  ISETP.EQ.U32.AND P0, PT, R2, UR7, PT ;  /* 0x0000000702007c0c */ /* 0x002fe4000bf02070 */
[----:B---3--:R-:W-:Y:S02]  /*4550*/  LOP3.LUT R0, RZ, UR5, RZ, 0x33, !PT ;  /* 0x00000005ff007c12 */ /* 0x008fe4000f8e33ff */
[----:B--2---:R-:W-:Y:S02]  /*4560*/  MOV R2, UR6 ;  /* 0x0000000600027c02 */ /* 0x004fe40008000f00 */
[----:B------:R-:W1:Y:S07]  /*4570*/  REDUX UR5, R0 ;  /* 0x00000000000573c4 */ /* 0x000e6e0000000000 */
[----:B------:R2:W-:Y:S01]  /*4580*/  @P0 ATOMS.AND RZ, [UR4+0x14], R2 ;  /* 0x00001402ffff098c */ /* 0x0005e2000a800004 */
[----:B-1----:R-:W-:-:S05]  /*4590*/  IMAD.U32 R0, RZ, RZ, UR5 ;  /* 0x00000005ff007e24 */ /* 0x002fca000f8e00ff */
[----:B------:R2:W-:Y:S01]  /*45a0*/  @P0 ATOMS.AND RZ, [UR4+0x18], R0 ;  /* 0x00001800ffff098c */ /* 0x0005e2000a800004 */
[----:B------:R-:W-:Y:S05]  /*45b0*/  BRA `(.L_x_73) ;  /* 0x0000000000147947 */ /* 0x000fea0003800000 */
.L_x_72:
[----:B------:R-:W-:Y:S02]  /*45c0*/  MOV R2, 0x45e0 ;  /* 0x000045e000027802 */ /* 0x000fe40000000f00 */
[----:B--2-45:R-:W-:Y:S05]  /*45d0*/  CALL.REL.NOINC `($__internal_0_$__cuda_sm10x_tcgen05_guardrail_trap_col_being_dealloced_not_returned_by_alloc) ;  /* 0x00000044006c7944 */ /* 0x034fea0003c00000 */
[----:B------:R-:W-:Y:S05]  /*45e0*/  BRA `(.L_x_73) ;  /* 0x0000000000087947 */ /* 0x000fea0003800000 */
.L_x_71:
[----:B------:R-:W-:Y:S02]  /*45f0*/  MOV R2, 0x4610 ;  /* 0x0000461000027802 */ /* 0x000fe40000000f00 */
[----:B--2-45:R-:W-:Y:S05]  /*4600*/  CALL.REL.NOINC `($__internal_2_$__cuda_sm10x_tcgen05_guardrail_trap_unallocated_columns_being_dealloced) ;  /* 0x0000004400787944 */ /* 0x034fea0003c00000 */
.L_x_73:
[----:B------:R-:W-:Y:S01]  /*4610*/  NOP ;  /* 0x0000000000007918 */ /* 0x000fe20000000000 */
[----:B------:R-:W-:Y:S05]  /*4620*/  EXIT ;  /* 0x000000000000794d */ /* 0x000fea0003800000 */
.L_x_55:
[----:B------:R-:W-:-:S09]  /*4630*/  UISETP.NE.OR UP2, UPT, UR8, 0x3, !UP2 ;  /* 0x000000030800788c */ /* 0x000fd2000d745670 */
[----:B------:R-:W-:Y:S05]  /*4640*/  BRA.U UP2, `(.L_x_74) ;  /* 0x0000000d02ac7547 */ /* 0x000fea000b800000 */
[----:B------:R-:W1:Y:S01]  /*4650*/  LDC R0, c[0x0][0xf30] ;  /* 0x0003cc00ff007b82 */ /* 0x000e620000000800 */
[----:B------:R-:W2:Y:S01]  /*4660*/  LDCU.64 UR8, c[0x0][0xc88] ;  /* 0x00019100ff0877ac */ /* 0x000ea20008000a00 */
[----:B------:R-:W-:Y:S01]  /*4670*/  IMAD.MOV.U32 R30, RZ, RZ, 0x1 ;  /* 0x00000001ff1e7424 */ /* 0x000fe200078e00ff */
[----:B------:R-:W-:Y:S01]  /*4680*/  CS2R R26, SRZ ;  /* 0x00000000001a7805 */ /* 0x000fe2000001ff00 */
[----:B------:R-:W-:Y:S01]  /*4690*/  IMAD.MOV.U32 R24, RZ, RZ, 0x2000 ;  /* 0x00002000ff187424 */ /* 0x000fe200078e00ff */
[----:B------:R-:W4:Y:S03]  /*46a0*/  LDCU.64 UR4, c[0x0][0xc90] ;  /* 0x00019200ff0477ac */ /* 0x000f260008000a00 */
[----:B------:R-:W3:Y:S01]  /*46b0*/  LDC R19, c[0x0][0x370] ;  /* 0x0000dc00ff137b82 */ /* 0x000ee20000000800 */
[----:B------:R-:W-:Y:S01]  /*46c0*/  UMOV UR7, 0x400 ;  /* 0x0000040000077882 */ /* 0x000fe20000000000 */
[----:B------:R-:W-:-:S02]  /*46d0*/  UPLOP3.LUT UP1, UPT, UPT, UPT, UPT, 0x40, 0x4 ;  /* 0x000000000004789c */ /* 0x000fc40003f2e870 */
[----:B------:R-:W-:-:S04]  /*46e0*/  ULEA UR7, UR37, UR7, 0x18 ;  /* 0x0000000725077291 */ /* 0x000fc8000f8ec0ff */
[----:B------:R-:W3:Y:S01]  /*46f0*/  LDC R3, c[0x0][0xf0c] ;  /* 0x0003c300ff037b82 */ /* 0x000ee20000000800 */
[----:B--2---:R-:W-:-:S03]  /*4700*/  UISETP.NE.U32.AND UP3, UPT, UR8, URZ, UPT ;  /* 0x000000ff0800728c */ /* 0x004fc6000bf65070 */
[----:B------:R-:W-:Y:S01]  /*4710*/  UMOV UR8, URZ ;  /* 0x000000ff00087c82 */ /* 0x000fe20008000000 */
[----:B----4-:R-:W-:-:S03]  /*4720*/  UISETP.NE.U32.AND UP4, UPT, UR4, URZ, UPT ;  /* 0x000000ff0400728c */ /* 0x010fc6000bf85070 */
[----:B------:R-:W2:Y:S01]  /*4730*/  LDC R15, c[0x0][0xf20] ;  /* 0x0003c800ff0f7b82 */ /* 0x000ea20000000800 */
[----:B-1----:R-:W-:Y:S01]  /*4740*/  ISETP.NE.AND P1, PT, R0, 0x1, PT ;  /* 0x000000010000780c */ /* 0x002fe20003f25270 */
[----:B------:R-:W-:Y:S02]  /*4750*/  UISETP.NE.AND.EX UP3, UPT, UR9, URZ, UPT, UP3 ;  /* 0x000000ff0900728c */ /* 0x000fe4000bf65330 */
[----:B------:R-:W-:-:S04]  /*4760*/  UISETP.NE.AND.EX UP4, UPT, UR5, URZ, UPT, UP4 ;  /* 0x000000ff0500728c */ /* 0x000fc8000bf85340 */
[----:B------:R-:W1:Y:S08]  /*4770*/  LDC.64 R28, c[0x0][0x348] ;  /* 0x0000d200ff1c7b82 */ /* 0x000e700000000a00 */
[----:B------:R-:W4:Y:S08]  /*4780*/  LDC.64 R16, c[0x0][0xf10] ;  /* 0x0003c400ff107b82 */ /* 0x000f300000000a00 */
[----:B------:R-:W1:Y:S08]  /*4790*/  LDC.64 R6, c[0x0][0xf18] ;  /* 0x0003c600ff067b82 */ /* 0x000e700000000a00 */
[----:B------:R-:W1:Y:S08]  /*47a0*/  LDC.64 R4, c[0x0][0xf28] ;  /* 0x0003ca00ff047b82 */ /* 0x000e700000000a00 */
[----:B--23--:R-:W1:Y:S02]  /*47b0*/  LDC R18, c[0x0][0x374] ;  /* 0x0000dd00ff127b82 */ /* 0x00ce640000000800 */
.L_x_83:
[C---:B------:R-:W-:Y:S02]  /*47c0*/  LEA R0, R27.reuse, UR7, 0x3 ;  /* 0x000000071b007c11 */ /* 0x040fe4000f8e18ff */
[----:B------:R-:W-:Y:S02]  /*47d0*/  SHF.L.U32 R2, R26, 0x1f, RZ ;  /* 0x0000001f1a027819 */ /* 0x000fe400000006ff */
[----:B------:R-:W-:Y:S02]  /*47e0*/  LEA R20, R27, UR7, 0x4 ;  /* 0x000000071b147c11 */ /* 0x000fe4000f8e20ff */
[----:B--2---:R-:W2:Y:S02]  /*47f0*/  SYNCS.PHASECHK.TRANS64.TRYWAIT P0, [R0+URZ+0xb0], R2 ;  /* 0x0000b002000075a7 */ /* 0x004ea400080011ff */
[----:B--2---:R-:W-:Y:S05]  /*4800*/  @!P0 BRA `(.L_x_75) ;  /* 0x0000004000048947 */ /* 0x004fea0003800000 */
.L_x_151:
[----:B------:R-:W-:Y:S01]  /*4810*/  ISETP.GE.AND P0, PT, R40, 0x1, PT ;  /* 0x000000012800780c */ /* 0x000fe20003f06270 */
[----:B------:R-:W3:Y:S01]  /*4820*/  LDS.128 R20, [R20+0x120] ;  /* 0x0001200014147984 */ /* 0x000ee20000000c00 */
[----:B--2---:R-:W-:Y:S01]  /*4830*/  VIADD R0, R0, 0xc0 ;  /* 0x000000c000007836 */ /* 0x004fe20000000000 */
[----:B------:R-:W-:Y:S01]  /*4840*/  @!PT LDS RZ, [RZ] ;  /* 0x00000000fffff984 */ /* 0x000fe20000000800 */
[----:B------:R-:W-:Y:S01]  /*4850*/  @!PT LDS RZ, [RZ] ;  /* 0x00000000fffff984 */ /* 0x000fe20000000800 */
[----:B------:R-:W-:Y:S01]  /*4860*/  @!PT LDS RZ, [RZ] ;  /* 0x00000000fffff984 */ /* 0x000fe20000000800 */
[----:B------:R-:W-:Y:S01]  /*4870*/  @!PT LDS RZ, [RZ] ;  /* 0x00000000fffff984 */ /* 0x000fe20000000800 */
[----:B------:R2:W-:Y:S06]  /*4880*/  MEMBAR.ALL.CTA ;  /* 0x0000000000007992 */ /* 0x0005ec0000008000 */
[----:B--2---:R-:W2:Y:S01]  /*4890*/  FENCE.VIEW.ASYNC.S ;  /* 0x00000000000073c6 */ /* 0x004ea20000000000 */
[----:B------:R-:W-:Y:S04]  /*48a0*/  PRMT R0, RZ, 0x654, R0 ;  /* 0x00000654ff007816 */ /* 0x000fe80000000000 */
[----:B--2---:R2:W-:Y:S01]  /*48b0*/  SYNCS.ARRIVE.TRANS64.RED.A1T0 RZ, [R0+URZ], RZ ;  /* 0x000000ff00ff79a7 */ /* 0x0045e200081004ff */
[----:B---3--:R-:W-:Y:S11]  /*48c0*/  LOP3.LUT P3, RZ, R22, 0x1, RZ, 0xc0, !PT ;  /* 0x0000000116ff7812 */ /* 0x008ff6000786c0ff */
[----:B------:R-:W-:Y:S02]  /*48d0*/  @!UPT UIADD3 URZ, UPT, UPT, URZ, URZ, URZ ;  /* 0x000000fffffff290 */ /* 0x000fe4000fffe0ff */
[----:B------:R-:W-:Y:S02]  /*48e0*/  @P3 MOV R11, R20 ;  /* 0x00000014000b3202 */ /* 0x000fe40000000f00 */
[----:B------:R-:W-:Y:S01]  /*48f0*/  @P3 LOP3.LUT R10, R21, 0xffff, RZ, 0xc0, !PT ;  /* 0x0000ffff150a3812 */ /* 0x000fe200078ec0ff */
[----:B--2---:R-:W-:Y:S06]  /*4900*/  @!P0 BRA `(.L_x_76) ;  /* 0x0000000000a48947 */ /* 0x004fec0003800000 */
[----:B-1----:R-:W-:Y:S01]  /*4910*/  IMAD.HI.U32 R0, R18, R7, RZ ;  /* 0x0000000712007227 */ /* 0x002fe200078e00ff */
[----:B------:R-:W-:Y:S02]  /*4920*/  ISETP.NE.AND P0, PT, R6, 0x1, PT ;  /* 0x000000010600780c */ /* 0x000fe40003f05270 */
[----:B------:R-:W-:Y:S01]  /*4930*/  ISETP.NE.AND P2, PT, R40, 0x1, PT ;  /* 0x000000012800780c */ /* 0x000fe20003f45270 */
[----:B----4-:R-:W-:Y:S01]  /*4940*/  IMAD.HI.U32 R9, R19, R16, RZ ;  /* 0x0000001013097227 */ /* 0x010fe200078e00ff */
[----:B------:R-:W-:Y:S02]  /*4950*/  SHF.R.U32.HI R0, RZ, R15, R0 ;  /* 0x0000000fff007219 */ /* 0x000fe40000011600 */
[----:B------:R-:W-:Y:S01]  /*4960*/  ISETP.NE.AND P4, PT, R3, 0x1, PT ;  /* 0x000000010300780c */ /* 0x000fe20003f85270 */
[----:B------:R-:W-:Y:S01]  /*4970*/  IMAD.HI.U32 R13, R10, R7, RZ ;  /* 0x000000070a0d7227 */ /* 0x000fe200078e00ff */
[----:B------:R-:W-:Y:S02]  /*4980*/  SHF.R.U32.HI R9, RZ, R17, R9 ;  /* 0x00000011ff097219 */ /* 0x000fe40000011609 */
[----:B------:R-:W-:Y:S01]  /*4990*/  SEL R0, R18, R0, !P0 ;  /* 0x0000000012007207 */ /* 0x000fe20004000000 */
[----:B------:R-:W-:Y:S01]  /*49a0*/  IMAD.HI.U32 R12, R11, R16, RZ ;  /* 0x000000100b0c7227 */ /* 0x000fe200078e00ff */
[----:B------:R-:W-:Y:S03]  /*49b0*/  SEL R9, R19, R9, !P4 ;  /* 0x0000000913097207 */ /* 0x000fe60006000000 */
[-C--:B------:R-:W-:Y:S01]  /*49c0*/  IMAD.HI.U32 R8, R0, R4.reuse, RZ ;  /* 0x0000000400087227 */ /* 0x080fe200078e00ff */
[----:B------:R-:W-:Y:S03]  /*49d0*/  SHF.R.U32.HI R12, RZ, R17, R12 ;  /* 0x00000011ff0c7219 */ /* 0x000fe6000001160c */
[----:B------:R-:W-:Y:S01]  /*49e0*/  IMAD.HI.U32 R2, R9, R4, RZ ;  /* 0x0000000409027227 */ /* 0x000fe200078e00ff */
[----:B------:R-:W-:Y:S02]  /*49f0*/  @P2 SHF.R.U32.HI R0, RZ, R5, R8 ;  /* 0x00000005ff002219 */ /* 0x000fe40000011608 */
[----:B------:R-:W-:Y:S02]  /*4a00*/  SHF.R.U32.HI R8, RZ, R15, R13 ;  /* 0x0000000fff087219 */ /* 0x000fe4000001160d */
[----:B------:R-:W-:Y:S01]  /*4a10*/  @P2 SHF.R.U32.HI R9, RZ, R5, R2 ;  /* 0x00000005ff092219 */ /* 0x000fe20000011602 */
[----:B------:R-:W-:Y:S01]  /*4a20*/  IMAD R0, R40, R0, RZ ;  /* 0x0000000028007224 */ /* 0x000fe200078e02ff */
[----:B------:R-:W-:Y:S02]  /*4a30*/  SEL R8, R10, R8, !P0 ;  /* 0x000000080a087207 */ /* 0x000fe40004000000 */
[----:B------:R-:W-:Y:S01]  /*4a40*/  SEL R2, R11, R12, !P4 ;  /* 0x0000000c0b027207 */ /* 0x000fe20006000000 */
[----:B------:R-:W-:Y:S01]  /*4a50*/  IMAD R12, R40, R9, RZ ;  /* 0x00000009280c7224 */ /* 0x000fe200078e02ff */
[C---:B------:R-:W-:Y:S01]  /*4a60*/  ISETP.GE.AND P0, PT, R8.reuse, R0, PT ;  /* 0x000000000800720c */ /* 0x040fe20003f06270 */
[----:B------:R-:W-:Y:S03]  /*4a70*/  IMAD.HI.U32 R0, R8, R4, RZ ;  /* 0x0000000408007227 */ /* 0x000fe600078e00ff */
[----:B------:R-:W-:Y:S02]  /*4a80*/  ISETP.GE.OR P0, PT, R2, R12, P0 ;  /* 0x0000000c0200720c */ /* 0x000fe40000706670 */
[-C--:B------:R-:W-:Y:S04]  /*4a90*/  SHF.R.U32.HI R0, RZ, R5.reuse, R0 ;  /* 0x00000005ff007219 */ /* 0x080fe80000011600 */
[----:B------:R-:W-:Y:S05]  /*4aa0*/  SEL R13, R8, R0, !P2 ;  /* 0x00000000080d7207 */ /* 0x000fea0005000000 */
[----:B------:R-:W-:Y:S02]  /*4ab0*/  IMAD.MOV R12, RZ, RZ, -R13 ;  /* 0x000000ffff0c7224 */ /* 0x000fe400078e0a0d */
[----:B------:R-:W-:Y:S04]  /*4ac0*/  @!P0 IMAD.HI.U32 R0, R2, R4, RZ ;  /* 0x0000000402008227 */ /* 0x000fe800078e00ff */
[----:B------:R-:W-:Y:S01]  /*4ad0*/  IMAD R12, R40, R12, R8 ;  /* 0x0000000c280c7224 */ /* 0x000fe200078e0208 */
[----:B------:R-:W-:Y:S04]  /*4ae0*/  @!P0 SHF.R.U32.HI R0, RZ, R5, R0 ;  /* 0x00000005ff008219 */ /* 0x000fe80000011600 */
[----:B------:R-:W-:Y:S04]  /*4af0*/  @!P0 SEL R0, R2, R0, !P2 ;  /* 0x0000000002008207 */ /* 0x000fe80005000000 */
[----:B------:R-:W-:Y:S01]  /*4b00*/  @!P0 IADD3 R13, PT, PT, R13, -R0, RZ ;  /* 0x800000000d0d8210 */ /* 0x000fe20007ffe0ff */
[----:B------:R-:W-:Y:S01]  /*4b10*/  @!P0 IMAD R0, R9, R12, R0 ;  /* 0x0000000c09008224 */ /* 0x000fe200078e0200 */
[----:B------:R-:W-:Y:S01]  /*4b20*/  IADD3 R9, PT, PT, -R8, RZ, RZ ;  /* 0x000000ff08097210 */ /* 0x000fe20007ffe1ff */
[--C-:B------:R-:W-:Y:S02]  /*4b30*/  IMAD.MOV R12, RZ, RZ, -R2.reuse ;  /* 0x000000ffff0c7224 */ /* 0x100fe400078e0a02 */
[----:B------:R-:W-:Y:S02]  /*4b40*/  @!P0 IMAD R8, R13, R40, R2 ;  /* 0x000000280d088224 */ /* 0x000fe400078e0202 */
[----:B------:R-:W-:Y:S02]  /*4b50*/  @!P0 IMAD.MOV.U32 R2, RZ, RZ, R0 ;  /* 0x000000ffff028224 */ /* 0x000fe400078e0000 */
[----:B------:R-:W-:Y:S02]  /*4b60*/  IMAD R11, R3, R12, R11 ;  /* 0x0000000c030b7224 */ /* 0x000fe400078e020b */
[----:B------:R-:W-:Y:S02]  /*4b70*/  IMAD R10, R6, R9, R10 ;  /* 0x00000009060a7224 */ /* 0x000fe400078e020a */
[----:B------:R-:W-:Y:S02]  /*4b80*/  IMAD R11, R2, R3, R11 ;  /* 0x00000003020b7224 */ /* 0x000fe400078e020b */
[----:B------:R-:W-:Y:S02]  /*4b90*/  IMAD R10, R8, R6, R10 ;  /* 0x00000006080a7224 */ /* 0x000fe400078e020a */
.L_x_76:
[----:B------:R-:W-:Y:S05]  /*4ba0*/  BRA.U UP1, `(.L_x_77) ;  /* 0x0000000101107547 */ /* 0x000fea000b800000 */
[----:B------:R-:W-:Y:S04]  /*4bb0*/  MOV R2, UR6 ;  /* 0x0000000600027c02 */ /* 0x000fe80008000f00 */
[----:B------:R-:W-:Y:S04]  /*4bc0*/  SHF.L.U32 R2, R2, 0x1f, RZ ;  /* 0x0000001f02027819 */ /* 0x000fe800000006ff */
[----:B------:R-:W2:Y:S02]  /*4bd0*/  SYNCS.PHASECHK.TRANS64.TRYWAIT P0, [UR7+0xa8], R2 ;  /* 0x0000a802ff0075a7 */ /* 0x000ea40008001107 */
[----:B--2---:R-:W-:Y:S05]  /*4be0*/  @!P0 BRA `(.L_x_78) ;  /* 0x0000003c00208947 */ /* 0x004fea0003800000 */
.L_x_77:
[----:B------:R-:W-:Y:S01]  /*4bf0*/  R2UR UR10, R14 ;  /* 0x000000000e0a72ca */ /* 0x000fe200000e0000 */
[----:B------:R-:W-:Y:S01]  /*4c00*/  USHF.L.U32 UR11, UR20, 0x7, URZ ;  /* 0x00000007140b7899 */ /* 0x000fe200080006ff */
[----:B------:R-:W-:Y:S04]  /*4c10*/  ISETP.NE.U32.AND P2, PT, RZ, UR4, PT ;  /* 0x00000004ff007c0c */ /* 0x000fe8000bf45070 */
[----:B------:R-:W-:Y:S07]  /*4c20*/  ISETP.NE.AND.EX P2, PT, RZ, UR5, PT, P2 ;  /* 0x00000005ff007c0c */ /* 0x000fee000bf45320 */
[----:B------:R-:W-:Y:S01]  /*4c30*/  USHF.L.U32 UR10, UR10, 0x6, URZ ;  /* 0x000000060a0a7899 */ /* 0x000fe200080006ff */
[----:B------:R-:W-:Y:S11]  /*4c40*/  BRA.U !UP4, `(.L_x_79) ;  /* 0x000000010c347547 */ /* 0x000ff6000b800000 */
[----:B------:R-:W-:Y:S01]  /*4c50*/  UPLOP3.LUT UP0, UPT, UPT, UPT, UP3, 0x80, 0x8 ;  /* 0x000000000008789c */ /* 0x000fe20003f0f030 */
[----:B--2---:R-:W-:Y:S02]  /*4c60*/  HFMA2 R0, -RZ, RZ, 0, 5.9604644775390625e-08 ;  /* 0x00000001ff007431 */ /* 0x004fe400000001ff */
[----:B------:R-:W-:Y:S03]  /*4c70*/  IMAD.MOV.U32 R88, RZ, RZ, 0x1 ;  /* 0x00000001ff587424 */ /* 0x000fe600078e00ff */
[----:B------:R-:W-:Y:S05]  /*4c80*/  PLOP3.LUT P0, PT, PT, PT, UP0, 0x80, 0x8 ;  /* 0x000000000008781c */ /* 0x000fea0003f0f008 */
[----:B------:R-:W2:Y:S01]  /*4c90*/  @UP0 LDCU.64 UR12, c[0x0][0xc88] ;  /* 0x00019100ff0c07ac */ /* 0x000ea20008000a00 */
[----:B------:R-:W-:Y:S07]  /*4ca0*/  @UP0 UIMAD UR9, UR36, UR4, URZ ;  /* 0x00000004240902a4 */ /* 0x000fee000f8e02ff */
[----:B------:R-:W-:Y:S01]  /*4cb0*/  @!P0 PRMT R88, R0, 0x7610, R88 ;  /* 0x0000761000588816 */ /* 0x000fe20000000058 */
[----:B--2---:R-:W-:Y:S03]  /*4cc0*/  @UP0 UIMAD.WIDE UR12, UR9, 0x4, UR12 ;  /* 0x00000004090c08a5 */ /* 0x004fe6000f8e020c */
[----:B------:R-:W2:Y:S03]  /*4cd0*/  @!UP0 LDCU UR9, c[0x0][0xc80] ;  /* 0x00019000ff0987ac */ /* 0x000ea60008000800 */
[----:B------:R-:W-:Y:S01]  /*4ce0*/  IMAD.U32 R8, RZ, RZ, UR12 ;  /* 0x0000000cff087e24 */ /* 0x000fe2000f8e00ff */
[----:B------:R-:W-:Y:S05]  /*4cf0*/  MOV R9, UR13 ;  /* 0x0000000d00097c02 */ /* 0x000fea0008000f00 */
[----:B-----5:R3:W5:Y:S02]  /*4d00*/  @P0 LDG.E R49, desc[UR46][R8.64] ;  /* 0x0000002e08310981 */ /* 0x020764000c1e1900 */
[----:B--23--:R-:W-:Y:S07]  /*4d10*/  @!P0 IMAD.U32 R49, RZ, RZ, UR9 ;  /* 0x00000009ff318e24 */ /* 0x00cfee000f8e00ff */
.L_x_79:
[----:B-----5:R-:W-:Y:S01]  /*4d20*/  @!P2 FSETP.EQ.AND P0, PT, R49, RZ, PT ;  /* 0x000000ff3100a20b */ /* 0x020fe20003f02000 */
[----:B------:R-:W-:Y:S01]  /*4d30*/  @!UPT UIADD3 URZ, UPT, UPT, URZ, URZ, URZ ;  /* 0x000000fffffff290 */ /* 0x000fe2000fffe0ff */
[----:B------:R-:W-:Y:S11]  /*4d40*/  @!P2 BRA `(.L_x_80) ;  /* 0x000000000014a947 */ /* 0x000ff60003800000 */
[----:B------:R-:W-:Y:S02]  /*4d50*/  LOP3.LUT P2, RZ, R88, 0xff, RZ, 0xc0, !PT ;  /* 0x000000ff58ff7812 */ /* 0x000fe4000784c0ff */
[----:B------:R-:W-:Y:S04]  /*4d60*/  PLOP3.LUT P0, PT, PT, PT, UP0, 0x80, 0x8 ;  /* 0x000000000008781c */ /* 0x000fe80003f0f008 */
[----:B------:R-:W-:Y:S07]  /*4d70*/  PLOP3.LUT P0, PT, P0, PT, PT, 0x8, 0x80 ;  /* 0x000000000080781c */ /* 0x000fee000070e170 */
[----:B------:R-:W-:Y:S11]  /*4d80*/  @P2 FSETP.EQ.AND P0, PT, R49, RZ, PT ;  /* 0x000000ff3100220b */ /* 0x000ff60003f02000 */
[----:B------:R-:W-:Y:S02]  /*4d90*/  @!UPT UIADD3 URZ, UPT, UPT, URZ, URZ, URZ ;  /* 0x000000fffffff290 */ /* 0x000fe4000fffe0ff */
.L_x_80:
[----:B------:R-:W-:Y:S01]  /*4da0*/  ULEA UR15, UR8, UR7, 0x3 ;  /* 0x00000007080f7291 */ /* 0x000fe2000f8e18ff */
[----:B------:R-:W-:Y:S02]  /*4db0*/  SHF.L.U32 R9, R30, 0x1f, RZ ;  /* 0x0000001f1e097819 */ /* 0x000fe400000006ff */
[----:B------:R-:W-:Y:S04]  /*4dc0*/  ELECT P4, URZ, PT ;  /* 0x0000000000ff782f */ /* 0x000fe80003880000 */
[----:B------:R-:W-:Y:S02]  /*4dd0*/  PLOP3.LUT P4, PT, P0, P4, PT, 0xf2, 0x2f ;  /* 0x00000000002f781c */ /* 0x000fe40000789e72 */
[----:B------:R-:W3:Y:S11]  /*4de0*/  SYNCS.PHASECHK.TRANS64.TRYWAIT P2, [UR15+0x88], R9 ;  /* 0x00008809ff0075a7 */ /* 0x000ef6000804110f */
[----:B-1----:R-:W-:Y:S05]  /*4df0*/  @!P4 IADD3 R8, P0, PT, R28, 0x980, RZ ;  /* 0x000009801c08c810 */ /* 0x002fea0007f1e0ff */
[----:B--2---:R-:W-:Y:S01]  /*4e00*/  @!P4 IMAD.X R2, RZ, RZ, R29, P0 ;  /* 0x000000ffff02c224 */ /* 0x004fe200000e061d */
[----:B---3--:R-:W-:Y:S07]  /*4e10*/  @!P2 BRA `(.L_x_81) ;  /* 0x0000003800aca947 */ /* 0x008fee0003800000 */
.L_x_154:
[----:B------:R-:W2:Y:S01]  /*4e20*/  LDC.64 R12, c[0x0][0xf18] ;  /* 0x0003c600ff0c7b82 */ /* 0x000ea20000000a00 */
[----:B------:R-:W-:Y:S01]  /*4e30*/  @!P4 R2UR UR9, R2 ;  /* 0x000000000209c2ca */ /* 0x000fe200000e0000 */
[----:B------:R-:W-:Y:S01]  /*4e40*/  VOTEU.ALL UP2, P4 ;  /* 0x0000000000ff7886 */ /* 0x000fe20002040000 */
[----:B------:R-:W-:Y:S01]  /*4e50*/  @!P4 R2UR UR12, R8 ;  /* 0x00000000080cc2ca */ /* 0x000fe200000e0000 */
[----:B------:R-:W-:Y:S01]  /*4e60*/  UIADD3 UR14, UPT, UPT, UR8, 0x1, URZ ;  /* 0x00000001080e7890 */ /* 0x000fe2000fffe0ff */
[----:B-1----:R-:W-:Y:S03]  /*4e70*/  @!P4 IMAD.MOV.U32 R0, RZ, RZ, 0x2000 ;  /* 0x00002000ff00c424 */ /* 0x002fe600078e00ff */
[----:B------:R-:W1:Y:S01]  /*4e80*/  @!P1 LDC R2, c[0x0][0xf0c] ;  /* 0x0003c300ff029b82 */ /* 0x000e620000000800 */
[----:B------:R-:W-:Y:S01]  /*4e90*/  @!UP2 ULEA UR8, UR8, UR7, 0xd ;  /* 0x000000070808a291 */ /* 0x000fe2000f8e68ff */
[----:B------:R-:W-:Y:S01]  /*4ea0*/  @P3 SHF.R.U32.HI R25, RZ, 0x10, R21 ;  /* 0x00000010ff193819 */ /* 0x000fe20000011615 */
[----:B------:R-:W-:Y:S01]  /*4eb0*/  VOTEU.ALL UP1, P4 ;  /* 0x0000000000ff7886 */ /* 0x000fe20002020000 */
[----:B------:R-:W-:Y:S01]  /*4ec0*/  UMOV UR20, 0x0 ;  /* 0x0000000000147882 */ /* 0x000fe20000000000 */
[----:B------:R-:W-:Y:S01]  /*4ed0*/  @!UP2 UIADD3 UR8, UPT, UPT, UR8, 0x200, URZ ;  /* 0x000002000808a890 */ /* 0x000fe2000fffe0ff */
[----:B------:R-:W-:Y:S01]  /*4ee0*/  VIADD R27, R27, 0x1 ;  /* 0x000000011b1b7836 */ /* 0x000fe20000000000 */
[----:B------:R-:W-:Y:S01]  /*4ef0*/  UMOV UR21, 0x10000000 ;  /* 0x1000000000157882 */ /* 0x000fe20000000000 */
[----:B------:R-:W-:Y:S01]  /*4f00*/  IMAD.U32 R9, RZ, RZ, UR9 ;  /* 0x00000009ff097e24 */ /* 0x000fe2000f8e00ff */
[----:B------:R-:W-:Y:S01]  /*4f10*/  UIADD3 UR9, UPT, UPT, UR15, 0x70, URZ ;  /* 0x000000700f097890 */ /* 0x000fe2000fffe0ff */
[----:B------:R-:W-:Y:S01]  /*4f20*/  IMAD.U32 R8, RZ, RZ, UR12 ;  /* 0x0000000cff087e24 */ /* 0x000fe2000f8e00ff */
[----:B------:R-:W-:Y:S01]  /*4f30*/  UMOV UR12, UR36 ;  /* 0x00000024000c7c82 */ /* 0x000fe20008000000 */
[----:B------:R-:W-:Y:S01]  /*4f40*/  UISETP.NE.AND UP5, UPT, UR14, 0x3, UPT ;  /* 0x000000030e00788c */ /* 0x000fe2000bfa5270 */
[----:B------:R-:W-:Y:S01]  /*4f50*/  @!P4 R2UR UR19, R9 ;  /* 0x000000000913c2ca */ /* 0x000fe200000e0000 */
[----:B------:R-:W-:Y:S01]  /*4f60*/  UPRMT UR16, UR37, 0x654, UR9 ;  /* 0x0000065425107896 */ /* 0x000fe20008000009 */
[----:B------:R-:W-:Y:S01]  /*4f70*/  @!P4 R2UR UR18, R8 ;  /* 0x000000000812c2ca */ /* 0x000fe200000e0000 */
[----:B------:R-:W-:Y:S01]  /*4f80*/  USEL UR17, URZ, 0x1, UP5 ;  /* 0x00000001ff117887 */ /* 0x000fe2000a800000 */
[----:B------:R-:W3:Y:S01]  /*4f90*/  LDC.64 R8, c[0x0][0xf10] ;  /* 0x0003c400ff087b82 */ /* 0x000ee20000000a00 */
[----:B------:R-:W-:Y:S04]  /*4fa0*/  USEL UR14, UR14, URZ, UP5 ;  /* 0x000000ff0e0e7287 */ /* 0x000fe8000a800000 */
[----:B------:R-:W-:Y:S01]  /*4fb0*/  ULEA UR13, UR14, UR7, 0x3 ;  /* 0x000000070e0d7291 */ /* 0x000fe2000f8e18ff */
[----:B------:R-:W-:Y:S04]  /*4fc0*/  LOP3.LUT R30, R30, UR17, RZ, 0x3c, !PT ;  /* 0x000000111e1e7c12 */ /* 0x000fe8000f8e3cff */
[----:B------:R-:W-:Y:S01]  /*4fd0*/  SHF.L.U32 R14, R30, 0x1f, RZ ;  /* 0x0000001f1e0e7819 */ /* 0x000fe200000006ff */
[----:B------:R1:W-:Y:S01]  /*4fe0*/  @!UP1 UTMALDG.3D [UR8], [UR18], desc[UR20] ;  /* 0x00001408120095b4 */ /* 0x0003e20008011000 */
[----:B------:R5:W-:Y:S01]  /*4ff0*/  @!P4 SYNCS.ARRIVE.TRANS64.RED.A0TR RZ, [UR15+0x70], R0 ;  /* 0x00007000ffffc9a7 */ /* 0x000be2000830040f */
[C---:B---3--:R-:W-:Y:S01]  /*5000*/  @!P1 IMAD.HI.U32 R8, R11.reuse, R8, RZ ;  /* 0x000000080b089227 */ /* 0x048fe200078e00ff */
[----:B--2---:R-:W-:Y:S02]  /*5010*/  @!P1 ISETP.NE.AND P0, PT, R12, 0x1, PT ;  /* 0x000000010c00980c */ /* 0x004fe40003f05270 */
[----:B-1----:R-:W-:Y:S01]  /*5020*/  @!P1 ISETP.NE.AND P2, PT, R2, 0x1, PT ;  /* 0x000000010200980c */ /* 0x002fe20003f45270 */
[----:B------:R-:W-:Y:S01]  /*5030*/  SYNCS.ARRIVE.TRANS64.RED.A1T0 RZ, [UR16], RZ ;  /* 0x000000ffffff79a7 */ /* 0x000fe20008100410 */
[C---:B------:R-:W-:Y:S01]  /*5040*/  @!P1 IMAD.HI.U32 R13, R10.reuse, R13, RZ ;  /* 0x0000000d0a0d9227 */ /* 0x040fe200078e00ff */
[----:B------:R-:W-:Y:S04]  /*5050*/  @!P1 SHF.R.U32.HI R8, RZ, R9, R8 ;  /* 0x00000009ff089219 */ /* 0x000fe80000011608 */
[----:B------:R-:W-:Y:S01]  /*5060*/  @!P1 SEL R8, R11, R8, !P2 ;  /* 0x000000080b089207 */ /* 0x000fe20005000000 */
[----:B------:R-:W1:Y:S01]  /*5070*/  SYNCS.PHASECHK.TRANS64.TRYWAIT P5, [UR13+0x88], R14 ;  /* 0x0000880eff0075a7 */ /* 0x000e6200080a110d */
[----:B-----5:R-:W2:Y:S02]  /*5080*/  @!P1 LDC R0, c[0x0][0xf20] ;  /* 0x0003c800ff009b82 */ /* 0x020ea40000000800 */
[----:B--2---:R-:W-:Y:S04]  /*5090*/  @!P1 SHF.R.U32.HI R0, RZ, R0, R13 ;  /* 0x00000000ff009219 */ /* 0x004fe8000001160d */
[----:B------:R-:W-:Y:S05]  /*50a0*/  @!P1 SEL R9, R10, R0, !P0 ;  /* 0x000000000a099207 */ /* 0x000fea0004000000 */
[----:B------:R-:W-:Y:S02]  /*50b0*/  @!P1 IMAD.IADD R0, R9, 0x1, -R8 ;  /* 0x0000000109009824 */ /* 0x000fe400078e0a08 */
[----:B------:R-:W-:Y:S02]  /*50c0*/  @!P1 IMAD.IADD R8, R8, 0x1, -R9 ;  /* 0x0000000108089824 */ /* 0x000fe400078e0a09 */
[----:B------:R-:W-:Y:S02]  /*50d0*/  @!P1 IMAD R11, R0, R2, R11 ;  /* 0x00000002000b9224 */ /* 0x000fe400078e020b */
[----:B------:R-:W-:Y:S01]  /*50e0*/  @!P1 IMAD R10, R8, R12, R10 ;  /* 0x0000000c080a9224 */ /* 0x000fe200078e020a */
[----:B-1----:R-:W-:Y:S06]  /*50f0*/  @!P5 BRA `(.L_x_82) ;  /* 0x00000038000cd947 */ /* 0x002fec0003800000 */
.L_x_156:
[----:B------:R-:W-:Y:S01]  /*5100*/  @!P4 IADD3 R2, P0, PT, R28, 0x980, RZ ;  /* 0x000009801c02c810 */ /* 0x000fe20007f1e0ff */
[----:B------:R-:W-:Y:S01]  /*5110*/  UMOV UR18, 0x0 ;  /* 0x0000000000127882 */ /* 0x000fe20000000000 */
[----:B------:R-:W-:Y:S01]  /*5120*/  UMOV UR19, 0x10000000 ;  /* 0x1000000000137882 */ /* 0x000fe20000000000 */
[----:B------:R-:W-:Y:S01]  /*5130*/  VOTEU.ALL UP1, P4 ;  /* 0x0000000000ff7886 */ /* 0x000fe20002020000 */
[----:B------:R-:W-:Y:S01]  /*5140*/  @!P4 R2UR UR9, R2 ;  /* 0x000000000209c2ca */ /* 0x000fe200000e0000 */
[----:B-1----:R-:W-:Y:S01]  /*5150*/  @!P4 IMAD.X R0, RZ, RZ, R29, P0 ;  /* 0x000000ffff00c224 */ /* 0x002fe200000e061d */
[----:B------:R-:W-:Y:S01]  /*5160*/  UMOV UR12, UR36 ;  /* 0x00000024000c7c82 */ /* 0x000fe20008000000 */
[----:B------:R-:W-:Y:S01]  /*5170*/  @P3 R2UR UR36, R25 ;  /* 0x00000000192432ca */ /* 0x000fe200000e0000 */
[----:B------:R-:W-:Y:S01]  /*5180*/  @!UP1 ULEA UR15, UR14, UR7, 0xd ;  /* 0x000000070e0f9291 */ /* 0x000fe2000f8e68ff */
[----:B------:R-:W-:Y:S01]  /*5190*/  ISETP.NE.AND P0, PT, R27, 0x2, PT ;  /* 0x000000021b00780c */ /* 0x000fe20003f05270 */
[----:B------:R-:W-:Y:S01]  /*51a0*/  @!UP1 UIADD3 UR10, UPT, UPT, UR10, 0x20, URZ ;  /* 0x000000200a0a9890 */ /* 0x000fe2000fffe0ff */
[----:B------:R-:W-:Y:S01]  /*51b0*/  @!P4 R2UR UR8, R0 ;  /* 0x000000000008c2ca */ /* 0x000fe200000e0000 */
[----:B------:R-:W-:Y:S01]  /*51c0*/  UIADD3 UR14, UPT, UPT, UR14, 0x1, URZ ;  /* 0x000000010e0e7890 */ /* 0x000fe2000fffe0ff */
[----:B------:R-:W-:Y:S01]  /*51d0*/  IMAD.IADD R0, R11, 0x1, R87 ;  /* 0x000000010b007824 */ /* 0x000fe200078e0257 */
[----:B------:R-:W-:Y:S01]  /*51e0*/  SEL R27, R27, RZ, P0 ;  /* 0x000000ff1b1b7207 */ /* 0x000fe20000000000 */
[----:B------:R-:W-:Y:S02]  /*51f0*/  IMAD.IADD R14, R10, 0x1, R86 ;  /* 0x000000010a0e7824 */ /* 0x000fe400078e0256 */
[----:B------:R-:W-:Y:S01]  /*5200*/  IMAD.U32 R8, RZ, RZ, UR9 ;  /* 0x00000009ff087e24 */ /* 0x000fe2000f8e00ff */
[----:B------:R-:W-:Y:S01]  /*5210*/  UIADD3 UR9, UPT, UPT, UR13, 0x70, URZ ;  /* 0x000000700d097890 */ /* 0x000fe2000fffe0ff */
[----:B------:R-:W-:Y:S02]  /*5220*/  R2UR UR20, R0 ;  /* 0x00000000001472ca */ /* 0x000fe400000e0000 */
[----:B------:R-:W-:Y:S02]  /*5230*/  SEL R0, RZ, 0x1, P0 ;  /* 0x00000001ff007807 */ /* 0x000fe40000000000 */
[----:B------:R-:W-:Y:S01]  /*5240*/  @!P4 R2UR UR16, R8 ;  /* 0x000000000810c2ca */ /* 0x000fe200000e0000 */
[----:B------:R-:W-:Y:S01]  /*5250*/  IMAD.U32 R9, RZ, RZ, UR8 ;  /* 0x00000008ff097e24 */ /* 0x000fe2000f8e00ff */
[----:B------:R-:W-:Y:S01]  /*5260*/  @!UP1 UIADD3 UR8, UPT, UPT, UR15, 0x200, URZ ;  /* 0x000002000f089890 */ /* 0x000fe2000fffe0ff */
[----:B------:R-:W-:Y:S01]  /*5270*/  LOP3.LUT R26, R26, R0, RZ, 0x3c, !PT ;  /* 0x000000001a1a7212 */ /* 0x000fe200078e3cff */
[----:B------:R-:W-:Y:S01]  /*5280*/  VOTEU.ALL UP1, P4 ;  /* 0x0000000000ff7886 */ /* 0x000fe20002020000 */
[----:B------:R-:W-:Y:S01]  /*5290*/  UPRMT UR15, UR37, 0x654, UR9 ;  /* 0x00000654250f7896 */ /* 0x000fe20008000009 */
[----:B------:R-:W-:Y:S11]  /*52a0*/  @!P4 R2UR UR17, R9 ;  /* 0x000000000911c2ca */ /* 0x000ff600000e0000 */
[----:B------:R-:W-:Y:S02]  /*52b0*/  @!UPT UIADD3 URZ, UPT, UPT, URZ, URZ, URZ ;  /* 0x000000fffffff290 */ /* 0x000fe4000fffe0ff */
[----:B------:R1:W-:Y:S01]  /*52c0*/  @!UP1 UTMALDG.3D [UR8], [UR16], desc[UR18] ;  /* 0x00001208100095b4 */ /* 0x0003e20008011000 */
[----:B------:R2:W-:Y:S01]  /*52d0*/  @!P4 SYNCS.ARRIVE.TRANS64.RED.A0TR RZ, [UR13+0x70], R24 ;  /* 0x00007018ffffc9a7 */ /* 0x0005e2000830040d */
[----:B------:R-:W-:Y:S04]  /*52e0*/  UISETP.NE.AND UP1, UPT, UR14, 0x3, UPT ;  /* 0x000000030e00788c */ /* 0x000fe8000bf25270 */
[----:B------:R-:W-:Y:S06]  /*52f0*/  USEL UR13, URZ, 0x1, UP1 ;  /* 0x00000001ff0d7887 */ /* 0x000fec0008800000 */
[----:B------:R-:W-:Y:S01]  /*5300*/  LOP3.LUT R30, R30, UR13, RZ, 0x3c, !PT ;  /* 0x0000000d1e1e7c12 */ /* 0x000fe2000f8e3cff */
[----:B------:R-:W-:Y:S01]  /*5310*/  SYNCS.ARRIVE.TRANS64.RED.A1T0 RZ, [UR15], RZ ;  /* 0x000000ffffff79a7 */ /* 0x000fe2000810040f */
[----:B-1----:R-:W-:Y:S02]  /*5320*/  USEL UR8, UR14, URZ, UP1 ;  /* 0x000000ff0e087287 */ /* 0x002fe40008800000 */
[----:B------:R-:W-:Y:S01]  /*5330*/  UPLOP3.LUT UP1, UPT, UPT, UPT, UPT, 0x80, 0x8 ;  /* 0x000000000008789c */ /* 0x000fe20003f2f070 */
[----:B------:R-:W-:Y:S10]  /*5340*/  @P3 BRA `(.L_x_83) ;  /* 0xfffffff4001c3947 */ /* 0x000ff4000383ffff */
[----:B------:R-:W-:Y:S01]  /*5350*/  UIADD3 UR7, UPT, UPT, UR7, 0x88, URZ ;  /* 0x0000008807077890 */ /* 0x000fe2000fffe0ff */
[----:B------:R-:W-:-:S03]  /*5360*/  SHF.L.U32 R2, R30, 0x1f, RZ ;  /* 0x0000001f1e027819 */ /* 0x000fc600000006ff */
[----:B------:R-:W-:-:S09]  /*5370*/  ULEA UR4, UR8, UR7, 0x3 ;  /* 0x0000000708047291 */ /* 0x000fd2000f8e18ff */
[----:B------:R-:W1:Y:S02]  /*5380*/  SYNCS.PHASECHK.TRANS64.TRYWAIT P0, [UR4], R2 ;  /* 0x00000002ff0075a7 */ /* 0x000e640008001104 */
[----:B-1----:R-:W-:Y:S05]  /*5390*/  @!P0 BRA `(.L_x_84) ;  /* 0x00000034007c8947 */ /* 0x002fea0003800000 */
.L_x_158:
        /* <DEDUP_REMOVED lines=9> */
.L_x_160:
[----:B------:R-:W-:-:S04]  /*5430*/  UIADD3 UR5, UPT, UPT, UR5, 0x1, URZ ;  /* 0x0000000105057890 */ /* 0x000fc8000fffe0ff */
[----:B------:R-:W-:-:S04]  /*5440*/  UISETP.NE.AND UP0, UPT, UR5, 0x3, UPT ;  /* 0x000000030500788c */ /* 0x000fc8000bf05270 */
[----:B------:R-:W-:Y:S02]  /*5450*/  USEL UR4, URZ, 0x1, UP0 ;  /* 0x00000001ff047887 */ /* 0x000fe40008000000 */
[----:B------:R-:W-:-:S04]  /*5460*/  USEL UR5, UR5, URZ, UP0 ;  /* 0x000000ff05057287 */ /* 0x000fc80008000000 */
[----:B------:R-:W-:Y:S01]  /*5470*/  ULEA UR5, UR5, UR7, 0x3 ;  /* 0x0000000705057291 */ /* 0x000fe2000f8e18ff */
[----:B-1----:R-:W-:-:S04]  /*5480*/  LOP3.LUT R2, R30, UR4, RZ, 0x3c, !PT ;  /* 0x000000041e027c12 */ /* 0x002fc8000f8e3cff */
[----:B------:R-:W-:Y:S01]  /*5490*/  SHF.L.U32 R2, R2, 0x1f, RZ ;  /* 0x0000001f02027819 */ /* 0x000fe200000006ff */
[----:B------:R-:W-:-:S07]  /*54a0*/  IMAD.U32 R0, RZ, RZ, UR5 ;  /* 0x00000005ff007e24 */ /* 0x000fce000f8e00ff */
.L_x_86:
[----:B-1----:R1:W3:Y:S02]  /*54b0*/  SYNCS.PHASECHK.TRANS64.TRYWAIT P0, [R0+URZ], R2 ;  /* 0x00000002000075a7 */ /* 0x0022e400080011ff */
[----:B---3--:R-:W-:Y:S05]  /*54c0*/  @!P0 NANOSLEEP.SYNCS 0x989680 ;  /* 0x009896800000895d */ /* 0x008fea0003900000 */
[----:B------:R-:W3:Y:S02]  /*54d0*/  @!P0 SYNCS.PHASECHK.TRANS64 P0, [R0+URZ], R2 ;  /* 0x00000002000085a7 */ /* 0x000ee400080010ff */
[----:B---3--:R-:W-:Y:S05]  /*54e0*/  @P0 EXIT ;  /* 0x000000000000094d */ /* 0x008fea0003800000 */
[----:B------:R-:W-:Y:S05]  /*54f0*/  BRA `(.L_x_86) ;  /* 0xfffffffc00ec7947 */ /* 0x000fea000383ffff */
.L_x_74:
[----:B------:R-:W-:-:S06]  /*5500*/  UISETP.GE.AND UP1, UPT, UR8, 0x4, UPT ;  /* 0x000000040800788c */ /* 0x000fcc000bf26270 */
[----:B------:R-:W-:-:S13]  /*5510*/  PLOP3.LUT P0, PT, PT, PT, UP1, 0x80, 0x8 ;  /* 0x000000000008781c */ /* 0x000fda0003f0f018 */
[----:B------:R-:W-:Y:S05]  /*5520*/  @!P0 EXIT ;  /* 0x000000000000894d */ /* 0x000fea0003800000 */
[----:B------:R-:W-:Y:S01]  /*5530*/  BAR.SYNC.DEFER_BLOCKING 0x6, 0xa0 ;  /* 0x0182800000007b1d */ /* 0x000fe20000010000 */
[C---:B------:R-:W-:Y:S01]  /*5540*/  IMAD.SHL.U32 R2, R93.reuse, 0x20, RZ ;  /* 0x000000205d027824 */ /* 0x040fe200078e00ff */
[C---:B------:R-:W-:Y:S01]  /*5550*/  LOP3.LUT R94, R93.reuse, 0x2, RZ, 0xc0, !PT ;  /* 0x000000025d5e7812 */ /* 0x040fe200078ec0ff */
[C---:B------:R-:W-:Y:S01]  /*5560*/  IMAD.SHL.U32 R99, R93.reuse, 0x4, RZ ;  /* 0x000000045d637824 */ /* 0x040fe200078e00ff */
[C---:B------:R-:W-:Y:S01]  /*5570*/  LOP3.LUT R100, R93.reuse, 0x60, RZ, 0xc0, !PT ;  /* 0x000000605d647812 */ /* 0x040fe200078ec0ff */
[C---:B------:R-:W-:Y:S01]  /*5580*/  IMAD.U32 R46, R93.reuse, 0x10000, RZ ;  /* 0x000100005d2e7824 */ /* 0x040fe200078e00ff */
[----:B------:R-:W-:Y:S02]  /*5590*/  UMOV UR48, 0x400 ;  /* 0x0000040000307882 */ /* 0x000fe40000000000 */
[----:B------:R-:W1:Y:S01]  /*55a0*/  LDC R91, c[0x0][0x370] ;  /* 0x0000dc00ff5b7b82 */ /* 0x000e620000000800 */
[----:B------:R-:W-:Y:S01]  /*55b0*/  ULEA UR48, UR37, UR48, 0x18 ;  /* 0x0000003025307291 */ /* 0x000fe2000f8ec0ff */
[----:B------:R-:W-:Y:S01]  /*55c0*/  LOP3.LUT R3, R2, 0xc0, RZ, 0xc0, !PT ;  /* 0x000000c002037812 */ /* 0x000fe200078ec0ff */
[----:B------:R-:W-:Y:S01]  /*55d0*/  IMAD.MOV.U32 R45, RZ, RZ, RZ ;  /* 0x000000ffff2d7224 */ /* 0x000fe200078e00ff */
[----:B------:R-:W-:Y:S01]  /*55e0*/  LOP3.LUT R93, R93, 0x4, RZ, 0xc0, !PT ;  /* 0x000000045d5d7812 */ /* 0x000fe200078ec0ff */
[----:B------:R-:W-:Y:S01]  /*55f0*/  UIADD3 UR52, UPT, UPT, UR48, 0x200, URZ ;  /* 0x0000020030347890 */ /* 0x000fe2000fffe0ff */
[----:B------:R-:W-:-:S02]  /*5600*/  LOP3.LUT R99, R3, 0x18, R99, 0xf8, !PT ;  /* 0x0000001803637812 */ /* 0x000fc400078ef863 */
[----:B------:R-:W-:Y:S01]  /*5610*/  CS2R R96, SRZ ;  /* 0x0000000000607805 */ /* 0x000fe2000001ff00 */
[----:B------:R-:W2:Y:S01]  /*5620*/  LDC R42, c[0x0][0xf0c] ;  /* 0x0003c300ff2a7b82 */ /* 0x000ea20000000800 */
[----:B------:R-:W-:Y:S01]  /*5630*/  LOP3.LUT R46, R46, 0x600000, RZ, 0xc0, !PT ;  /* 0x006000002e2e7812 */ /* 0x000fe200078ec0ff */
[----:B------:R-:W-:Y:S01]  /*5640*/  IMAD.MOV.U32 R103, RZ, RZ, RZ ;  /* 0x000000ffff677224 */ /* 0x000fe200078e00ff */
[----:B------:R-:W-:Y:S01]  /*5650*/  IADD3 R98, PT, PT, -R93, 0x2, RZ ;  /* 0x000000025d627810 */ /* 0x000fe20007ffe1ff */
[----:B------:R-:W-:Y:S01]  /*5660*/  IMAD.MOV R94, RZ, RZ, -R94 ;  /* 0x000000ffff5e7224 */ /* 0x000fe200078e0a5e */
[----:B------:R-:W-:Y:S01]  /*5670*/  LOP3.LUT R99, R99, 0xf20, R2, 0xf8, !PT ;  /* 0x00000f2063637812 */ /* 0x000fe200078ef802 */
[----:B------:R-:W-:Y:S01]  /*5680*/  IMAD.MOV R93, RZ, RZ, -R93 ;  /* 0x000000ffff5d7224 */ /* 0x000fe200078e0a5d */
[----:B------:R-:W4:Y:S01]  /*5690*/  LDCU.64 UR54, c[0x0][0x348] ;  /* 0x00006900ff3677ac */ /* 0x000f220008000a00 */
[----:B------:R-:W1:Y:S01]  /*56a0*/  LDC R89, c[0x0][0xf20] ;  /* 0x0003c800ff597b82 */ /* 0x000e620000000800 */
[----:B------:R-:W3:Y:S01]  /*56b0*/  LDS R0, [UR48+0x140] ;  /* 0x00014030ff007984 */ /* 0x000ee20008000800 */
[----:B------:R-:W-:Y:S01]  /*56c0*/  IMAD.SHL.U32 R98, R98, 0x10, RZ ;  /* 0x0000001062627824 */ /* 0x000fe200078e00ff */
[----:B------:R-:W-:Y:S01]  /*56d0*/  LEA R99, R99, UR52, 0x1 ;  /* 0x0000003463637c11 */ /* 0x000fe2000f8e08ff */
[----:B------:R-:W-:Y:S01]  /*56e0*/  UMOV UR51, 0x1 ;  /* 0x0000000100337882 */ /* 0x000fe20000000000 */
[----:B------:R-:W-:Y:S01]  /*56f0*/  UMOV UR56, URZ ;  /* 0x000000ff00387c82 */ /* 0x000fe20008000000 */
[----:B------:R-:W1:Y:S02]  /*5700*/  LDCU.64 UR38, c[0x0][0xc88] ;  /* 0x00019100ff2677ac */ /* 0x000e640008000a00 */
[----:B------:R-:W1:Y:S01]  /*5710*/  LDC R41, c[0x0][0xf30] ;  /* 0x0003cc00ff297b82 */ /* 0x000e620000000800 */
[----:B------:R-:W1:Y:S01]  /*5720*/  LDCU.64 UR44, c[0x0][0xc90] ;  /* 0x00019200ff2c77ac */ /* 0x000e620008000a00 */
[----:B------:R-:W-:Y:S01]  /*5730*/  UMOV UR50, URZ ;  /* 0x000000ff00327c82 */ /* 0x000fe20008000000 */
[----:B------:R-:W-:-:S05]  /*5740*/  UMOV UR49, URZ ;  /* 0x000000ff00317c82 */ /* 0x000fca0008000000 */
[----:B------:R-:W1:Y:S08]  /*5750*/  LDC.64 R84, c[0x0][0xf10] ;  /* 0x0003c400ff547b82 */ /* 0x000e700000000a00 */
[----:B------:R-:W1:Y:S08]  /*5760*/  LDC.64 R38, c[0x0][0xf18] ;  /* 0x0003c600ff267b82 */ /* 0x000e700000000a00 */
[----:B------:R-:W1:Y:S08]  /*5770*/  LDC.64 R36, c[0x0][0xf28] ;  /* 0x0003ca00ff247b82 */ /* 0x000e700000000a00 */
[----:B------:R-:W1:Y:S01]  /*5780*/  LDC.64 R82, c[0x0][0xcb0] ;  /* 0x00032c00ff527b82 */ /* 0x000e620000000a00 */
[----:B---3--:R-:W-:-:S07]  /*5790*/  IMAD.IADD R46, R0, 0x1, R46 ;  /* 0x00000001002e7824 */ /* 0x008fce00078e022e */
[----:B------:R-:W3:Y:S08]  /*57a0*/  LDC.64 R80, c[0x0][0xca8] ;  /* 0x00032a00ff507b82 */ /* 0x000ef00000000a00 */
[----:B--2-4-:R-:W1:Y:S02]  /*57b0*/  LDC R90, c[0x0][0x374] ;  /* 0x0000dd00ff5a7b82 */ /* 0x014e640000000800 */
.L_x_117:
[C---:B------:R-:W-:Y:S02]  /*57c0*/  LEA R0, R103.reuse, UR48, 0x3 ;  /* 0x0000003067007c11 */ /* 0x040fe4000f8e18ff */
[----:B------:R-:W-:Y:S02]  /*57d0*/  SHF.L.U32 R2, R96, 0x1f, RZ ;  /* 0x0000001f60027819 */ /* 0x000fe400000006ff */
[----:B------:R-:W-:Y:S02]  /*57e0*/  LEA R16, R103, UR48, 0x4 ;  /* 0x0000003067107c11 */ /* 0x000fe4000f8e20ff */
[----:B------:R-:W2:Y:S02]  /*57f0*/  SYNCS.PHASECHK.TRANS64.TRYWAIT P0, [R0+URZ+0xb0], R2 ;  /* 0x0000b002000075a7 */ /* 0x000ea400080011ff */
[----:B--2---:R-:W-:Y:S05]  /*5800*/  @!P0 BRA `(.L_x_87) ;  /* 0x0000003000908947 */ /* 0x004fea0003800000 */
.L_x_161:
[----:B------:R-:W4:Y:S01]  /*5810*/  LDC.64 R10, c[0x0][0xf10] ;  /* 0x0003c400ff0a7b82 */ /* 0x000f220000000a00 */
[----:B------:R-:W3:Y:S01]  /*5820*/  LDS.128 R16, [R16+0x120] ;  /* 0x0001200010107984 */ /* 0x000ee20000000c00 */
[----:B-1----:R-:W-:Y:S01]  /*5830*/  ISETP.NE.AND P1, PT, R41, 0x1, PT ;  /* 0x000000012900780c */ /* 0x002fe20003f25270 */
[----:B--2---:R-:W-:Y:S01]  /*5840*/  VIADD R0, R0, 0xc0 ;  /* 0x000000c000007836 */ /* 0x004fe20000000000 */
[----:B------:R-:W-:Y:S04]  /*5850*/  ISETP.GE.AND P0, PT, R40, 0x1, PT ;  /* 0x000000012800780c */ /* 0x000fe80003f06270 */
[----:B------:R-:W1:Y:S01]  /*5860*/  LDC.64 R8, c[0x0][0xf18] ;  /* 0x0003c600ff087b82 */ /* 0x000e620000000a00 */
[----:B------:R-:W-:Y:S01]  /*5870*/  PRMT R0, RZ, 0x654, R0 ;  /* 0x00000654ff007816 */ /* 0x000fe20000000000 */
[----:B------:R-:W-:Y:S01]  /*5880*/  @!PT LDS RZ, [RZ] ;  /* 0x00000000fffff984 */ /* 0x000fe20000000800 */
[----:B------:R-:W-:Y:S01]  /*5890*/  @!PT LDS RZ, [RZ] ;  /* 0x00000000fffff984 */ /* 0x000fe20000000800 */
[----:B------:R-:W-:Y:S01]  /*58a0*/  @!PT LDS RZ, [RZ] ;  /* 0x00000000fffff984 */ /* 0x000fe20000000800 */
[----:B------:R-:W-:Y:S01]  /*58b0*/  @!PT LDS RZ, [RZ] ;  /* 0x00000000fffff984 */ /* 0x000fe20000000800 */
[----:B------:R2:W-:Y:S06]  /*58c0*/  MEMBAR.ALL.CTA ;  /* 0x0000000000007992 */ /* 0x0005ec0000008000 */
[----:B--2---:R-:W2:Y:S01]  /*58d0*/  FENCE.VIEW.ASYNC.S ;  /* 0x00000000000073c6 */ /* 0x004ea20000000000 */
[----:B------:R-:W1:Y:S08]  /*58e0*/  @!P1 LDC R12, c[0x0][0xf20] ;  /* 0x0003c800ff0c9b82 */ /* 0x000e700000000800 */
[----:B------:R-:W1:Y:S01]  /*58f0*/  @!P1 LDC R7, c[0x0][0xf0c] ;  /* 0x0003c300ff079b82 */ /* 0x000e620000000800 */
[----:B--2---:R2:W-:Y:S01]  /*5900*/  SYNCS.ARRIVE.TRANS64.RED.A1T0 RZ, [R0+URZ], RZ ;  /* 0x000000ff00ff79a7 */ /* 0x0045e200081004ff */
[----:B---3--:R-:W-:Y:S04]  /*5910*/  LOP3.LUT P4, RZ, R18, 0x1, RZ, 0xc0, !PT ;  /* 0x0000000112ff7812 */ /* 0x008fe8000788c0ff */
[----:B------:R-:W-:Y:S09]  /*5920*/  P2R R101, PR, RZ, 0x10 ;  /* 0x00000010ff657803 */ /* 0x000ff20000000000 */
[----:B------:R-:W-:Y:S02]  /*5930*/  @P4 MOV R44, R16 ;  /* 0x00000010002c4202 */ /* 0x000fe40000000f00 */
[----:B------:R-:W-:Y:S01]  /*5940*/  @P4 LOP3.LUT R43, R17, 0xffff, RZ, 0xc0, !PT ;  /* 0x0000ffff112b4812 */ /* 0x000fe200078ec0ff */
[----:B--2-4-:R-:W-:Y:S06]  /*5950*/  @!P0 BRA `(.L_x_88) ;  /* 0x0000000000a48947 */ /* 0x014fec0003800000 */
[----:B------:R-:W-:Y:S01]  /*5960*/  IMAD.HI.U32 R0, R90, R39, RZ ;  /* 0x000000275a007227 */ /* 0x000fe200078e00ff */
[----:B------:R-:W-:Y:S02]  /*5970*/  ISETP.NE.AND P0, PT, R38, 0x1, PT ;  /* 0x000000012600780c */ /* 0x000fe40003f05270 */
[----:B------:R-:W-:Y:S01]  /*5980*/  ISETP.NE.AND P2, PT, R40, 0x1, PT ;  /* 0x000000012800780c */ /* 0x000fe20003f45270 */
[----:B------:R-:W-:Y:S01]  /*5990*/  IMAD.HI.U32 R4, R91, R84, RZ ;  /* 0x000000545b047227 */ /* 0x000fe200078e00ff */
[----:B------:R-:W-:Y:S02]  /*59a0*/  SHF.R.U32.HI R0, RZ, R89, R0 ;  /* 0x00000059ff007219 */ /* 0x000fe40000011600 */
[----:B------:R-:W-:Y:S01]  /*59b0*/  ISETP.NE.AND P3, PT, R42, 0x1, PT ;  /* 0x000000012a00780c */ /* 0x000fe20003f65270 */
[----:B------:R-:W-:Y:S01]  /*59c0*/  IMAD.HI.U32 R6, R43, R39, RZ ;  /* 0x000000272b067227 */ /* 0x000fe200078e00ff */
[-C--:B------:R-:W-:Y:S02]  /*59d0*/  SHF.R.U32.HI R4, RZ, R85.reuse, R4 ;  /* 0x00000055ff047219 */ /* 0x080fe40000011604 */
        /* <DEDUP_REMOVED lines=14> */
[C---:B------:R-:W-:Y:S03]  /*5ac0*/  IMAD.HI.U32 R0, R3.reuse, R36, RZ ;  /* 0x0000002403007227 */ /* 0x040fe600078e00ff */
[C---:B------:R-:W-:Y:S02]  /*5ad0*/  ISETP.GE.OR P0, PT, R2.reuse, R5, P0 ;  /* 0x000000050200720c */ /* 0x040fe40000706670 */
[----:B------:R-:W-:Y:S04]  /*5ae0*/  SHF.R.U32.HI R0, RZ, R37, R0 ;  /* 0x00000025ff007219 */ /* 0x000fe80000011600 */
[C---:B------:R-:W-:Y:S05]  /*5af0*/  SEL R6, R3.reuse, R0, !P2 ;  /* 0x0000000003067207 */ /* 0x040fea0005000000 */
        /* <DEDUP_REMOVED lines=14> */
[----:B------:R-:W-:Y:S07]  /*5be0*/  IMAD R43, R3, R38, R43 ;  /* 0x00000026032b7224 */ /* 0x000fee00078e022b */
.L_x_88:
[----:B------:R-:W-:Y:S01]  /*5bf0*/  @!P1 IMAD.HI.U32 R0, R44, R10, RZ ;  /* 0x0000000a2c009227 */ /* 0x000fe200078e00ff */
[----:B-1----:R-:W-:Y:S01]  /*5c00*/  @!P1 ISETP.NE.AND P0, PT, R8, 0x1, PT ;  /* 0x000000010800980c */ /* 0x002fe20003f05270 */
[----:B------:R-:W-:Y:S01]  /*5c10*/  ULOP3.LUT UP0, URZ, UR52, 0x1b0, URZ, 0xc0, !UPT ;  /* 0x000001b034ff7892 */ /* 0x000fe2000f80c0ff */
[----:B------:R-:W-:Y:S01]  /*5c20*/  @!P1 ISETP.NE.AND P2, PT, R7, 0x1, PT ;  /* 0x000000010700980c */ /* 0x000fe20003f45270 */
[----:B------:R-:W-:Y:S01]  /*5c30*/  @!P1 IMAD.HI.U32 R2, R43, R9, RZ ;  /* 0x000000092b029227 */ /* 0x000fe200078e00ff */
[----:B------:R-:W-:Y:S01]  /*5c40*/  @!P1 SHF.R.U32.HI R0, RZ, R11, R0 ;  /* 0x0000000bff009219 */ /* 0x000fe20000011600 */
[----:B------:R-:W-:Y:S01]  /*5c50*/  USHF.L.U32 UR42, UR20, 0x7, URZ ;  /* 0x00000007142a7899 */ /* 0x000fe200080006ff */
[----:B------:R-:W-:Y:S01]  /*5c60*/  R2UR UR41, R14 ;  /* 0x000000000e2972ca */ /* 0x000fe200000e0000 */
[----:B------:R-:W-:Y:S01]  /*5c70*/  VIADD R103, R103, 0x1 ;  /* 0x0000000167677836 */ /* 0x000fe20000000000 */
[----:B------:R-:W-:Y:S02]  /*5c80*/  @!P1 SHF.R.U32.HI R2, RZ, R12, R2 ;  /* 0x0000000cff029219 */ /* 0x000fe40000011602 */
[----:B------:R-:W-:Y:S02]  /*5c90*/  @!P1 SEL R3, R44, R0, !P2 ;  /* 0x000000002c039207 */ /* 0x000fe40005000000 */
[----:B------:R-:W-:Y:S02]  /*5ca0*/  @!P1 SEL R2, R43, R2, !P0 ;  /* 0x000000022b029207 */ /* 0x000fe40004000000 */
[----:B------:R-:W-:Y:S03]  /*5cb0*/  @P4 SHF.R.U32.HI R95, RZ, 0x10, R17 ;  /* 0x00000010ff5f4819 */ /* 0x000fe60000011611 */
[----:B------:R-:W-:Y:S02]  /*5cc0*/  @!P1 IMAD.IADD R0, R2, 0x1, -R3 ;  /* 0x0000000102009824 */ /* 0x000fe400078e0a03 */
[----:B------:R-:W-:Y:S01]  /*5cd0*/  @!P1 IMAD.IADD R2, R3, 0x1, -R2 ;  /* 0x0000000103029824 */ /* 0x000fe200078e0a02 */
[----:B------:R-:W-:Y:S01]  /*5ce0*/  USHF.L.U32 UR41, UR41, 0x6, URZ ;  /* 0x0000000629297899 */ /* 0x000fe200080006ff */
[----:B------:R-:W-:Y:S02]  /*5cf0*/  @!P1 IMAD R44, R0, R7, R44 ;  /* 0x00000007002c9224 */ /* 0x000fe400078e022c */
[----:B------:R-:W-:Y:S01]  /*5d00*/  @!P1 IMAD R43, R2, R8, R43 ;  /* 0x00000008022b9224 */ /* 0x000fe200078e022b */
[----:B------:R-:W-:Y:S08]  /*5d10*/  BRA.U !UP0, `(.L_x_89) ;  /* 0x00000001087c7547 */ /* 0x000ff0000b800000 */
[----:B------:R-:W1:Y:S01]  /*5d20*/  LDCU.64 UR8, c[0x4][0x80] ;  /* 0x01001000ff0877ac */ /* 0x000e620008000a00 */
[----:B------:R-:W-:Y:S01]  /*5d30*/  MOV R2, 0x0 ;  /* 0x0000000000027802 */ /* 0x000fe20000000f00 */
[----:B------:R-:W-:Y:S02]  /*5d40*/  HFMA2 R12, -RZ, RZ, 0, 5.9604644775390625e-08 ;  /* 0x00000001ff0c7431 */ /* 0x000fe400000001ff */
[----:B------:R-:W-:Y:S01]  /*5d50*/  IMAD.MOV.U32 R8, RZ, RZ, 0x70 ;  /* 0x00000070ff087424 */ /* 0x000fe200078e00ff */
[----:B------:R2:W3:Y:S01]  /*5d60*/  LDC.64 R14, c[0x4][R2] ;  /* 0x01000000020e7b82 */ /* 0x0004e20000000a00 */
[----:B------:R-:W4:Y:S01]  /*5d70*/  LDCU.64 UR6, c[0x4][0x88] ;  /* 0x01001100ff0677ac */ /* 0x000f220008000a00 */
[----:B------:R-:W-:Y:S01]  /*5d80*/  IMAD.MOV.U32 R13, RZ, RZ, RZ ;  /* 0x000000ffff0d7224 */ /* 0x000fe200078e00ff */
[----:B------:R-:W2:Y:S01]  /*5d90*/  LDCU.64 UR4, c[0x4][0x8] ;  /* 0x01000100ff0477ac */ /* 0x000ea20008000a00 */
[----:B-1----:R-:W-:Y:S01]  /*5da0*/  MOV R5, UR9 ;  /* 0x0000000900057c02 */ /* 0x002fe20008000f00 */
[----:B------:R-:W-:Y:S01]  /*5db0*/  IMAD.U32 R4, RZ, RZ, UR8 ;  /* 0x00000008ff047e24 */ /* 0x000fe2000f8e00ff */
[----:B----4-:R-:W-:Y:S01]  /*5dc0*/  MOV R7, UR7 ;  /* 0x0000000700077c02 */ /* 0x010fe20008000f00 */
[----:B------:R-:W-:Y:S01]  /*5dd0*/  IMAD.U32 R6, RZ, RZ, UR6 ;  /* 0x00000006ff067e24 */ /* 0x000fe2000f8e00ff */
[----:B--2---:R-:W-:Y:S01]  /*5de0*/  MOV R11, UR5 ;  /* 0x00000005000b7c02 */ /* 0x004fe20008000f00 */
[----:B------:R-:W-:Y:S02]  /*5df0*/  IMAD.U32 R10, RZ, RZ, UR4 ;  /* 0x00000004ff0a7e24 */ /* 0x000fe4000f8e00ff */
[----:B------:R-:W-:Y:S07]  /*5e00*/  LEPC R20, `(.L_x_90) ;  /* 0x000000001014794e */ /* 0x000fee0000000000 */
[----:B---3-5:R-:W-:Y:S05]  /*5e10*/  CALL.ABS.NOINC R14 ;  /* 0x000000000e007343 */ /* 0x028fea0003c00000 */
.L_x_90:
[----:B------:R-:W1:Y:S01]  /*5e20*/  LDCU.64 UR8, c[0x4][0x80] ;  /* 0x01001000ff0877ac */ /* 0x000e620008000a00 */
[----:B------:R-:W2:Y:S01]  /*5e30*/  LDC.64 R2, c[0x4][R2] ;  /* 0x0100000002027b82 */ /* 0x000ea20000000a00 */
[----:B------:R-:W-:Y:S02]  /*5e40*/  HFMA2 R12, -RZ, RZ, 0, 5.9604644775390625e-08 ;  /* 0x00000001ff0c7431 */ /* 0x000fe400000001ff */
[----:B------:R-:W-:Y:S02]  /*5e50*/  IMAD.MOV.U32 R8, RZ, RZ, 0x70 ;  /* 0x00000070ff087424 */ /* 0x000fe400078e00ff */
[----:B------:R-:W-:Y:S01]  /*5e60*/  IMAD.MOV.U32 R13, RZ, RZ, RZ ;  /* 0x000000ffff0d7224 */ /* 0x000fe200078e00ff */
[----:B------:R-:W3:Y:S01]  /*5e70*/  LDCU.64 UR6, c[0x4][0x88] ;  /* 0x01001100ff0677ac */ /* 0x000ee20008000a00 */
[----:B------:R-:W4:Y:S01]  /*5e80*/  LDCU.64 UR4, c[0x4][0x8] ;  /* 0x01000100ff0477ac */ /* 0x000f220008000a00 */
[----:B-1----:R-:W-:Y:S02]  /*5e90*/  MOV R4, UR8 ;  /* 0x0000000800047c02 */ /* 0x002fe40008000f00 */
[----:B------:R-:W-:Y:S02]  /*5ea0*/  MOV R5, UR9 ;  /* 0x0000000900057c02 */ /* 0x000fe40008000f00 */
[----:B---3--:R-:W-:Y:S01]  /*5eb0*/  MOV R7, UR7 ;  /* 0x0000000700077c02 */ /* 0x008fe20008000f00 */
[----:B------:R-:W-:Y:S01]  /*5ec0*/  IMAD.U32 R6, RZ, RZ, UR6 ;  /* 0x00000006ff067e24 */ /* 0x000fe2000f8e00ff */
[----:B----4-:R-:W-:Y:S01]  /*5ed0*/  MOV R11, UR5 ;  /* 0x00000005000b7c02 */ /* 0x010fe20008000f00 */
[----:B------:R-:W-:Y:S02]  /*5ee0*/  IMAD.U32 R10, RZ, RZ, UR4 ;  /* 0x00000004ff0a7e24 */ /* 0x000fe4000f8e00ff */
[----:B------:R-:W-:Y:S07]  /*5ef0*/  LEPC R20, `(.L_x_89) ;  /* 0x000000001014794e */ /* 0x000fee0000000000 */
[----:B--2---:R-:W-:Y:S05]  /*5f00*/  CALL.ABS.NOINC R2 ;  /* 0x0000000002007343 */ /* 0x004fea0003c00000 */
.L_x_89:
[----:B------:R-:W-:Y:S01]  /*5f10*/  ISETP.NE.U32.AND P4, PT, R82, RZ, PT ;  /* 0x000000ff5200720c */ /* 0x000fe20003f85070 */
[----:B------:R-:W-:Y:S01]  /*5f20*/  UISETP.NE.AND UP2, UPT, UR53, URZ, UPT ;  /* 0x000000ff3500728c */ /* 0x000fe2000bf45270 */
[----:B------:R-:W-:Y:S01]  /*5f30*/  ISETP.NE.U32.AND P2, PT, RZ, UR38, PT ;  /* 0x00000026ff007c0c */ /* 0x000fe2000bf45070 */
[----:B------:R-:W-:Y:S01]  /*5f40*/  UISETP.NE.U32.AND UP1, UPT, UR44, URZ, UPT ;  /* 0x000000ff2c00728c */ /* 0x000fe2000bf25070 */
[----:B------:R-:W-:Y:S01]  /*5f50*/  ISETP.NE.AND.EX P4, PT, R83, RZ, PT, P4 ;  /* 0x000000ff5300720c */ /* 0x000fe20003f85340 */
[----:B------:R-:W-:Y:S01]  /*5f60*/  UPLOP3.LUT UP0, UPT, UPT, UPT, UPT, 0x40, 0x4 ;  /* 0x000000000004789c */ /* 0x000fe20003f0e870 */
[----:B------:R-:W-:Y:S01]  /*5f70*/  ISETP.NE.AND.EX P2, PT, RZ, UR39, PT, P2 ;  /* 0x00000027ff007c0c */ /* 0x000fe2000bf45320 */
[----:B------:R-:W-:Y:S01]  /*5f80*/  UISETP.NE.AND.EX UP1, UPT, UR45, URZ, UPT, UP1 ;  /* 0x000000ff2d00728c */ /* 0x000fe2000bf25310 */
[----:B------:R-:W-:Y:S04]  /*5f90*/  PLOP3.LUT P1, PT, PT, PT, UP2, 0x80, 0x8 ;  /* 0x000000000008781c */ /* 0x000fe80003f2f028 */
[----:B------:R-:W-:Y:S06]  /*5fa0*/  @UP2 UPLOP3.LUT UP0, UPT, UPT, UPT, UP1, 0x80, 0x8 ;  /* 0x000000000008289c */ /* 0x000fec0003f0f010 */
[----:B------:R-:W-:Y:S01]  /*5fb0*/  PLOP3.LUT P0, PT, PT, PT, UP0, 0x80, 0x8 ;  /* 0x000000000008781c */ /* 0x000fe20003f0f008 */
[----:B------:R-:W-:Y:S01]  /*5fc0*/  @!UPT UIADD3 URZ, UPT, UPT, URZ, URZ, URZ ;  /* 0x000000fffffff290 */ /* 0x000fe2000fffe0ff */
[----:B------:R-:W-:Y:S11]  /*5fd0*/  BRA.U !UP1, `(.L_x_91) ;  /* 0x0000000109387547 */ /* 0x000ff6000b800000 */
[----:B------:R-:W-:Y:S01]  /*5fe0*/  UISETP.NE.U32.AND UP0, UPT, UR38, URZ, UPT ;  /* 0x000000ff2600728c */ /* 0x000fe2000bf05070 */
[----:B------:R-:W-:Y:S02]  /*5ff0*/  HFMA2 R0, -RZ, RZ, 0, 5.9604644775390625e-08 ;  /* 0x00000001ff007431 */ /* 0x000fe400000001ff */
[----:B------:R-:W-:Y:S01]  /*6000*/  IMAD.MOV.U32 R88, RZ, RZ, 0x1 ;  /* 0x00000001ff587424 */ /* 0x000fe200078e00ff */
[----:B------:R-:W-:Y:S06]  /*6010*/  UISETP.NE.AND.EX UP0, UPT, UR39, URZ, UPT, UP0 ;  /* 0x000000ff2700728c */ /* 0x000fec000bf05300 */
[----:B------:R-:W-:Y:S05]  /*6020*/  PLOP3.LUT P3, PT, PT, PT, UP0, 0x80, 0x8 ;  /* 0x000000000008781c */ /* 0x000fea0003f6f008 */
[----:B------:R-:W1:Y:S01]  /*6030*/  @UP0 LDCU.64 UR6, c[0x0][0xc88] ;  /* 0x00019100ff0607ac */ /* 0x000e620008000a00 */
[----:B------:R-:W-:Y:S07]  /*6040*/  @UP0 UIMAD UR4, UR36, UR44, URZ ;  /* 0x0000002c240402a4 */ /* 0x000fee000f8e02ff */
[----:B------:R-:W-:Y:S01]  /*6050*/  @!P3 PRMT R88, R0, 0x7610, R88 ;  /* 0x000076100058b816 */ /* 0x000fe20000000058 */
[----:B-1----:R-:W-:Y:S03]  /*6060*/  @UP0 UIMAD.WIDE UR6, UR4, 0x4, UR6 ;  /* 0x00000004040608a5 */ /* 0x002fe6000f8e0206 */
[----:B------:R-:W1:Y:S03]  /*6070*/  @!UP0 LDCU UR4, c[0x0][0xc80] ;  /* 0x00019000ff0487ac */ /* 0x000e660008000800 */
[----:B------:R-:W-:Y:S01]  /*6080*/  IMAD.U32 R2, RZ, RZ, UR6 ;  /* 0x00000006ff027e24 */ /* 0x000fe2000f8e00ff */
[----:B------:R-:W-:Y:S05]  /*6090*/  MOV R3, UR7 ;  /* 0x0000000700037c02 */ /* 0x000fea0008000f00 */
[----:B-----5:R2:W5:Y:S02]  /*60a0*/  @P3 LDG.E R49, desc[UR46][R2.64] ;  /* 0x0000002e02313981 */ /* 0x020564000c1e1900 */
[----:B-12---:R-:W-:Y:S02]  /*60b0*/  @!P3 IMAD.U32 R49, RZ, RZ, UR4 ;  /* 0x00000004ff31be24 */ /* 0x006fe4000f8e00ff */
.L_x_91:
[----:B------:R-:W-:Y:S05]  /*60c0*/  @!P4 BRA `(.L_x_92) ;  /* 0x000000000020c947 */ /* 0x000fea0003800000 */
[----:B------:R-:W-:Y:S04]  /*60d0*/  ISETP.NE.U32.AND P3, PT, R80, RZ, PT ;  /* 0x000000ff5000720c */ /* 0x000fe80003f65070 */
[----:B------:R-:W-:Y:S11]  /*60e0*/  ISETP.NE.AND.EX P3, PT, R81, RZ, PT, P3 ;  /* 0x000000ff5100720c */ /* 0x000ff60003f65330 */
[----:B------:R-:W-:Y:S02]  /*60f0*/  @!UPT UIADD3 URZ, UPT, UPT, URZ, URZ, URZ ;  /* 0x000000fffffff290 */ /* 0x000fe4000fffe0ff */
[----:B------:R-:W1:Y:S01]  /*6100*/  @P3 LDC.64 R2, c[0x0][0xca8] ;  /* 0x00032a00ff023b82 */ /* 0x000e620000000a00 */
[----:B------:R-:W-:Y:S04]  /*6110*/  @P3 IMAD R0, R82, UR36, RZ ;  /* 0x0000002452003c24 */ /* 0x000fe8000f8e02ff */
[----:B-1----:R-:W-:Y:S05]  /*6120*/  @P3 IMAD.WIDE R2, R0, 0x4, R2 ;  /* 0x0000000400023825 */ /* 0x002fea00078e0202 */
[----:B-----5:R1:W5:Y:S02]  /*6130*/  @P3 LDG.E R47, desc[UR46][R2.64] ;  /* 0x0000002e022f3981 */ /* 0x020364000c1e1900 */
[----:B-1----:R-:W2:Y:S02]  /*6140*/  @!P3 LDC R47, c[0x0][0xca0] ;  /* 0x00032800ff2fbb82 */ /* 0x002ea40000000800 */
.L_x_92:
[----:B-----5:R-:W-:Y:S01]  /*6150*/  FSETP.NEU.AND P3, PT, R49, RZ, PT ;  /* 0x000000ff3100720b */ /* 0x020fe20003f6d000 */
[----:B------:R-:W-:Y:S01]  /*6160*/  ULOP3.LUT UR4, UR51, 0x1, URZ, 0x3c, !UPT ;  /* 0x0000000133047892 */ /* 0x000fe2000f8e3cff */
[----:B------:R-:W-:Y:S01]  /*6170*/  SEL R4, RZ, 0xffffffff, P2 ;  /* 0xffffffffff047807 */ /* 0x000fe20001000000 */
[----:B------:R-:W-:Y:S01]  /*6180*/  IMAD.U32 R72, RZ, RZ, UR56 ;  /* 0x00000038ff487e24 */ /* 0x000fe2000f8e00ff */
[----:B------:R-:W-:Y:S01]  /*6190*/  @P1 LOP3.LUT P2, RZ, R88, 0xff, RZ, 0xc0, !PT ;  /* 0x000000ff58ff1812 */ /* 0x000fe2000784c0ff */
[----:B------:R-:W-:Y:S01]  /*61a0*/  IMAD.SHL.U32 R106, R94, 0x10, RZ ;  /* 0x000000105e6a7824 */ /* 0x000fe200078e00ff */
[----:B------:R-:W-:Y:S01]  /*61b0*/  @P1 SEL R0, RZ, 0xffffffff, P3 ;  /* 0xffffffffff001807 */ /* 0x000fe20001800000 */
[----:B------:R-:W-:Y:S01]  /*61c0*/  IMAD.U32 R107, RZ, RZ, UR4 ;  /* 0x00000004ff6b7e24 */ /* 0x000fe2000f8e00ff */
[----:B------:R-:W-:Y:S01]  /*61d0*/  LEA R73, R45, UR48, 0x3 ;  /* 0x000000302d497c11 */ /* 0x000fe2000f8e18ff */
[----:B------:R-:W-:Y:S01]  /*61e0*/  IMAD.SHL.U32 R72, R72, 0x2000, RZ ;  /* 0x0000200048487824 */ /* 0x000fe200078e00ff */
[----:B------:R-:W-:Y:S01]  /*61f0*/  @P0 SEL R0, R4, R0, !P2 ;  /* 0x0000000004000207 */ /* 0x000fe20005000000 */
[----:B------:R-:W-:Y:S01]  /*6200*/  IMAD.SHL.U32 R105, R93, 0x10, RZ ;  /* 0x000000105d697824 */ /* 0x000fe200078e00ff */
[----:B------:R-:W-:Y:S01]  /*6210*/  PLOP3.LUT P2, PT, PT, PT, UP1, 0x80, 0x8 ;  /* 0x000000000008781c */ /* 0x000fe20003f4f018 */
[----:B------:R-:W-:Y:S01]  /*6220*/  IMAD.IADD R67, R99, 0x1, R72 ;  /* 0x0000000163437824 */ /* 0x000fe200078e0248 */
[----:B------:R-:W-:Y:S01]  /*6230*/  @P1 LOP3.LUT R0, R0, 0x1, RZ, 0xc0, !PT ;  /* 0x0000000100001812 */ /* 0x000fe200078ec0ff */
[----:B------:R-:W-:Y:S01]  /*6240*/  BSSY B1, `(.L_x_93) ;  /* 0x0000039000017945 */ /* 0x000fe20003800000 */
[----:B------:R-:W-:Y:S01]  /*6250*/  LOP3.LUT P4, R102, R88, 0xff, RZ, 0xc0, !PT ;  /* 0x000000ff58667812 */ /* 0x000fe2000788c0ff */
[----:B------:R-:W-:Y:S01]  /*6260*/  IMAD.IADD R66, R67, 0x1, R106 ;  /* 0x0000000143427824 */ /* 0x000fe200078e026a */
[----:B------:R-:W-:Y:S01]  /*6270*/  ISETP.NE.U32.OR P5, PT, R0, 0x1, !P1 ;  /* 0x000000010000780c */ /* 0x000fe20004fa5470 */
[----:B------:R-:W-:Y:S01]  /*6280*/  IMAD.U32 R0, RZ, RZ, UR56 ;  /* 0x00000038ff007e24 */ /* 0x000fe2000f8e00ff */
[----:B------:R-:W-:Y:S01]  /*6290*/  SEL R3, RZ, 0xffffffff, P3 ;  /* 0xffffffffff037807 */ /* 0x000fe20001800000 */
[----:B------:R-:W-:Y:S01]  /*62a0*/  IMAD.MOV.U32 R75, RZ, RZ, 0x1 ;  /* 0x00000001ff4b7424 */ /* 0x000fe200078e00ff */
[----:B------:R-:W-:Y:S01]  /*62b0*/  P2R R104, PR, RZ, 0x20 ;  /* 0x00000020ff687803 */ /* 0x000fe20000000000 */
[----:B------:R-:W-:Y:S01]  /*62c0*/  IMAD R48, R45, 0x40, R46 ;  /* 0x000000402d307824 */ /* 0x000fe200078e022e */
[----:B------:R-:W-:Y:S01]  /*62d0*/  LEA R0, R0, UR48, 0x3 ;  /* 0x0000003000007c11 */ /* 0x000fe2000f8e18ff */
[----:B------:R-:W-:Y:S01]  /*62e0*/  IMAD.U32 R74, RZ, RZ, UR56 ;  /* 0x00000038ff4a7e24 */ /* 0x000fe2000f8e00ff */
[----:B------:R-:W-:Y:S02]  /*62f0*/  @P2 SEL R3, R4, R3, !P4 ;  /* 0x0000000304032207 */ /* 0x000fe40006000000 */
[----:B------:R-:W-:Y:S02]  /*6300*/  CS2R R78, SRZ ;  /* 0x00000000004e7805 */ /* 0x000fe4000001ff00 */
[----:B------:R-:W-:Y:S02]  /*6310*/  CS2R R76, SRZ ;  /* 0x00000000004c7805 */ /* 0x000fe4000001ff00 */
[----:B------:R-:W-:Y:S02]  /*6320*/  CS2R R70, SRZ ;  /* 0x0000000000467805 */ /* 0x000fe4000001ff00 */
[----:B------:R-:W-:Y:S02]  /*6330*/  LOP3.LUT R3, R3, 0x1, RZ, 0xc0, !PT ;  /* 0x0000000103037812 */ /* 0x000fe400078ec0ff */
[----:B------:R-:W-:Y:S02]  /*6340*/  CS2R R68, SRZ ;  /* 0x0000000000447805 */ /* 0x000fe4000001ff00 */
[----:B------:R-:W-:Y:S02]  /*6350*/  @P5 SHF.L.U32 R2, R107, 0x1f, RZ ;  /* 0x0000001f6b025819 */ /* 0x000fe400000006ff */
[----:B------:R-:W-:Y:S02]  /*6360*/  CS2R R62, SRZ ;  /* 0x00000000003e7805 */ /* 0x000fe4000001ff00 */
[----:B------:R-:W-:Y:S02]  /*6370*/  ISETP.NE.U32.AND P2, PT, R3, 0x1, PT ;  /* 0x000000010300780c */ /* 0x000fe40003f45070 */
[----:B------:R-:W-:Y:S01]  /*6380*/  CS2R R60, SRZ ;  /* 0x00000000003c7805 */ /* 0x000fe2000001ff00 */
[----:B------:R1:W3:Y:S01]  /*6390*/  @P5 SYNCS.PHASECHK.TRANS64.TRYWAIT P1, [R0+URZ+0x70], R2 ;  /* 0x00007002000055a7 */ /* 0x0002e200080211ff */
[----:B------:R-:W-:Y:S02]  /*63a0*/  CS2R R58, SRZ ;  /* 0x00000000003a7805 */ /* 0x000fe4000001ff00 */
[----:B------:R-:W-:Y:S02]  /*63b0*/  P2R R108, PR, RZ, 0x4 ;  /* 0x00000004ff6c7803 */ /* 0x000fe40000000000 */
[----:B------:R-:W-:Y:S01]  /*63c0*/  CS2R R56, SRZ ;  /* 0x0000000000387805 */ /* 0x000fe2000001ff00 */
[----:B------:R-:W-:Y:S02]  /*63d0*/  IMAD.IADD R65, R67, 0x1, R105 ;  /* 0x0000000143417824 */ /* 0x000fe400078e0269 */
[----:B------:R-:W-:Y:S01]  /*63e0*/  IMAD.IADD R64, R98, 0x1, R66 ;  /* 0x0000000162407824 */ /* 0x000fe200078e0242 */
[----:B-1----:R-:W-:Y:S04]  /*63f0*/  SHF.L.U32 R2, R97, 0x1f, RZ ;  /* 0x0000001f61027819 */ /* 0x002fe800000006ff */
[----:B------:R1:W4:Y:S01]  /*6400*/  SYNCS.PHASECHK.TRANS64.TRYWAIT P0, [R73+URZ+0xd0], R2 ;  /* 0x0000d002490075a7 */ /* 0x00032200080011ff */
[----:B---3--:R-:W-:Y:S01]  /*6410*/  @P5 SEL R75, RZ, 0x1, !P1 ;  /* 0x00000001ff4b5807 */ /* 0x008fe20004800000 */
[----:B-1----:R-:W-:Y:S06]  /*6420*/  @!P5 BRA `(.L_x_94) ;  /* 0x000000000068d947 */ /* 0x002fec0003800000 */
[----:B------:R-:W-:Y:S01]  /*6430*/  ISETP.NE.AND P1, PT, R75, RZ, PT ;  /* 0x000000ff4b00720c */ /* 0x000fe20003f25270 */
[----:B------:R-:W-:Y:S01]  /*6440*/  BSSY B0, `(.L_x_95) ;  /* 0x000000d000007945 */ /* 0x000fe20003800000 */
[----:B------:R-:W-:Y:S02]  /*6450*/  CS2R R58, SRZ ;  /* 0x00000000003a7805 */ /* 0x000fe4000001ff00 */
[----:B------:R-:W-:Y:S02]  /*6460*/  CS2R R56, SRZ ;  /* 0x0000000000387805 */ /* 0x000fe4000001ff00 */
[----:B------:R-:W-:Y:S02]  /*6470*/  CS2R R62, SRZ ;  /* 0x00000000003e7805 */ /* 0x000fe4000001ff00 */
[----:B------:R-:W-:Y:S02]  /*6480*/  CS2R R60, SRZ ;  /* 0x00000000003c7805 */ /* 0x000fe4000001ff00 */
[----:B------:R-:W-:Y:S02]  /*6490*/  CS2R R70, SRZ ;  /* 0x0000000000467805 */ /* 0x000fe4000001ff00 */
[----:B------:R-:W-:Y:S02]  /*64a0*/  CS2R R68, SRZ ;  /* 0x0000000000447805 */ /* 0x000fe4000001ff00 */
[----:B------:R-:W-:Y:S02]  /*64b0*/  CS2R R78, SRZ ;  /* 0x00000000004e7805 */ /* 0x000fe4000001ff00 */
[----:B------:R-:W-:Y:S01]  /*64c0*/  CS2R R76, SRZ ;  /* 0x00000000004c7805 */ /* 0x000fe2000001ff00 */
[----:B------:R-:W-:Y:S06]  /*64d0*/  @P1 BRA `(.L_x_96) ;  /* 0x00000000000c1947 */ /* 0x000fec0003800000 */
[----:B------:R-:W-:Y:S04]  /*64e0*/  SHF.L.U32 R3, R107, 0x1f, RZ ;  /* 0x0000001f6b037819 */ /* 0x000fe800000006ff */
[----:B------:R-:W1:Y:S02]  /*64f0*/  SYNCS.PHASECHK.TRANS64.TRYWAIT P1, [R0+URZ+0x70], R3 ;  /* 0x00007003000075a7 */ /* 0x000e6400080211ff */
[----:B-1----:R-:W-:Y:S05]  /*6500*/  @!P1 BRA `(.L_x_97) ;  /* 0x0000002400649947 */ /* 0x002fea0003800000 */
.L_x_96:
[----:B------:R-:W-:Y:S05]  /*6510*/  BSYNC B0 ;  /* 0x0000000000007941 */ /* 0x000fea0003800000 */
.L_x_95:
[----:B------:R-:W-:Y:S01]  /*6520*/  ISETP.NE.AND P1, PT, R108, RZ, PT ;  /* 0x000000ff6c00720c */ /* 0x000fe20003f25270 */
[----:B------:R-:W-:Y:S04]  /*6530*/  UIADD3 UR5, UPT, UPT, UR56, 0x1, URZ ;  /* 0x0000000138057890 */ /* 0x000fe8000fffe0ff */
[----:B------:R-:W-:Y:S04]  /*6540*/  UISETP.NE.AND UP0, UPT, UR5, 0x3, UPT ;  /* 0x000000030500788c */ /* 0x000fe8000bf05270 */
[----:B------:R-:W-:Y:S02]  /*6550*/  USEL UR4, URZ, 0x1, UP0 ;  /* 0x00000001ff047887 */ /* 0x000fe40008000000 */
[----:B------:R-:W-:Y:S02]  /*6560*/  USEL UR5, UR5, URZ, UP0 ;  /* 0x000000ff05057287 */ /* 0x000fe40008000000 */
[----:B------:R3:W1:Y:S02]  /*6570*/  @P1 LDS.128 R56, [R67] ;  /* 0x0000000043381984 */ /* 0x0006640000000c00 */
[----:B------:R-:W-:Y:S02]  /*6580*/  LOP3.LUT R107, R107, UR4, RZ, 0x3c, !PT ;  /* 0x000000046b6b7c12 */ /* 0x000fe4000f8e3cff */
[----:B------:R3:W1:Y:S01]  /*6590*/  @P1 LDS.128 R60, [R66+0x10] ;  /* 0x00001000423c1984 */ /* 0x0006620000000c00 */
[----:B------:R-:W-:Y:S03]  /*65a0*/  IMAD.U32 R74, RZ, RZ, UR5 ;  /* 0x00000005ff4a7e24 */ /* 0x000fe6000f8e00ff */
[----:B------:R3:W1:Y:S04]  /*65b0*/  @P1 LDS.128 R68, [R65+0x20] ;  /* 0x0000200041441984 */ /* 0x0006680000000c00 */
[----:B------:R3:W1:Y:S02]  /*65c0*/  @P1 LDS.128 R76, [R64+0x10] ;  /* 0x00001000404c1984 */ /* 0x0006640000000c00 */
.L_x_94:
[----:B------:R-:W-:Y:S05]  /*65d0*/  BSYNC B1 ;  /* 0x0000000000017941 */ /* 0x000fea0003800000 */
.L_x_93:
[----:B-1----:R-:W-:Y:S04]  /*65e0*/  SHF.R.U32.HI R0, RZ, 0x15, R48 ;  /* 0x00000015ff007819 */ /* 0x002fe80000011630 */
[----:B------:R-:W-:Y:S01]  /*65f0*/  LOP3.LUT P1, RZ, R0, 0x3, R92, 0x48, !PT ;  /* 0x0000000300ff7812 */ /* 0x000fe2000782485c */
[----:B------:R-:W-:Y:S01]  /*6600*/  @!UPT UIADD3 URZ, UPT, UPT, URZ, URZ, URZ ;  /* 0x000000fffffff290 */ /* 0x000fe2000fffe0ff */
[----:B----4-:R-:W-:Y:S11]  /*6610*/  @P0 BRA `(.L_x_98) ;  /* 0x0000000000080947 */ /* 0x010ff60003800000 */
[----:B------:R-:W1:Y:S02]  /*6620*/  SYNCS.PHASECHK.TRANS64.TRYWAIT P0, [R73+URZ+0xd0], R2 ;  /* 0x0000d002490075a7 */ /* 0x000e6400080011ff */
[----:B-1----:R-:W-:Y:S05]  /*6630*/  @!P0 BRA `(.L_x_99) ;  /* 0x00000024002c8947 */ /* 0x002fea0003800000 */
.L_x_98:
[----:B------:R-:W-:Y:S05]  /*6640*/  @!P1 BRA `(.L_x_100) ;  /* 0x0000000000409947 */ /* 0x000fea0003800000 */
[----:B------:R-:W4:Y:S01]  /*6650*/  LDCU.64 UR8, c[0x4][0x70] ;  /* 0x01000e00ff0877ac */ /* 0x000f220008000a00 */
[----:B------:R-:W-:Y:S01]  /*6660*/  MOV R3, 0x0 ;  /* 0x0000000000037802 */ /* 0x000fe20000000f00 */
[----:B------:R-:W-:Y:S02]  /*6670*/  HFMA2 R12, -RZ, RZ, 0, 5.9604644775390625e-08 ;  /* 0x00000001ff0c7431 */ /* 0x000fe400000001ff */
[----:B------:R-:W-:Y:S02]  /*6680*/  IMAD.MOV.U32 R8, RZ, RZ, 0x192 ;  /* 0x00000192ff087424 */ /* 0x000fe400078e00ff */
[----:B------:R-:W-:Y:S01]  /*6690*/  IMAD.MOV.U32 R13, RZ, RZ, RZ ;  /* 0x000000ffff0d7224 */ /* 0x000fe200078e00ff */
[----:B------:R-:W5:Y:S01]  /*66a0*/  LDCU.64 UR6, c[0x4][0x78] ;  /* 0x01000f00ff0677ac */ /* 0x000f620008000a00 */
[----:B-1----:R-:W1:Y:S01]  /*66b0*/  LDC.64 R2, c[0x4][R3] ;  /* 0x0100000003027b82 */ /* 0x002e620000000a00 */
[----:B------:R-:W2:Y:S01]  /*66c0*/  LDCU.64 UR4, c[0x4][0x10] ;  /* 0x01000200ff0477ac */ /* 0x000ea20008000a00 */
[----:B----4-:R-:W-:Y:S01]  /*66d0*/  MOV R5, UR9 ;  /* 0x0000000900057c02 */ /* 0x010fe20008000f00 */
[----:B------:R-:W-:Y:S01]  /*66e0*/  IMAD.U32 R4, RZ, RZ, UR8 ;  /* 0x00000008ff047e24 */ /* 0x000fe2000f8e00ff */
[----:B-----5:R-:W-:Y:S01]  /*66f0*/  MOV R7, UR7 ;  /* 0x0000000700077c02 */ /* 0x020fe20008000f00 */
[----:B------:R-:W-:Y:S01]  /*6700*/  IMAD.U32 R6, RZ, RZ, UR6 ;  /* 0x00000006ff067e24 */ /* 0x000fe2000f8e00ff */
[----:B--2---:R-:W-:Y:S01]  /*6710*/  MOV R11, UR5 ;  /* 0x00000005000b7c02 */ /* 0x004fe20008000f00 */
[----:B------:R-:W-:Y:S02]  /*6720*/  IMAD.U32 R10, RZ, RZ, UR4 ;  /* 0x00000004ff0a7e24 */ /* 0x000fe4000f8e00ff */
[----:B------:R-:W-:Y:S07]  /*6730*/  LEPC R20, `(.L_x_100) ;  /* 0x000000001014794e */ /* 0x000fee0000000000 */
[----:B-1-3--:R-:W-:Y:S05]  /*6740*/  CALL.ABS.NOINC R2 ;  /* 0x0000000002007343 */ /* 0x00afea0003c00000 */
.L_x_100:
[----:B------:R-:W-:Y:S01]  /*6750*/  SHF.L.U32 R50, R56, 0x10, RZ ;  /* 0x0000001038327819 */ /* 0x000fe200000006ff */
[----:B------:R-:W-:Y:S05]  /*6760*/  WARPSYNC.ALL ;  /* 0x0000000000007948 */ /* 0x000fea0003800000 */
[----:B------:R-:W-:Y:S01]  /*6770*/  R2UR UR4, R48 ;  /* 0x00000000300472ca */ /* 0x000fe200000e0000 */
[----:B------:R-:W-:Y:S01]  /*6780*/  BSSY.RECONVERGENT B0, `(.L_x_101) ;  /* 0x0000085000007945 */ /* 0x000fe20003800200 */
[----:B------:R-:W-:Y:S02]  /*6790*/  LOP3.LUT R51, R56, 0xffff0000, RZ, 0xc0, !PT ;  /* 0xffff000038337812 */ /* 0x000fe400078ec0ff */
[----:B------:R-:W-:Y:S02]  /*67a0*/  SHF.L.U32 R52, R57, 0x10, RZ ;  /* 0x0000001039347819 */ /* 0x000fe400000006ff */
[----:B------:R-:W-:Y:S07]  /*67b0*/  ISETP.NE.AND P0, PT, R100, RZ, PT ;  /* 0x000000ff6400720c */ /* 0x000fee0003f05270 */
[----:B------:R-:W2:Y:S02]  /*67c0*/  LDTM.x32 R4, tmem[UR4] ;  /* 0x00000004000479ee */ /* 0x000ea400082c0000 */
[C---:B--2---:R-:W-:Y:S01]  /*67d0*/  FMUL R0, R47.reuse, R4 ;  /* 0x000000042f007220 */ /* 0x044fe20000400000 */
[C---:B-1----:R-:W-:Y:S01]  /*67e0*/  FMUL R2, R47.reuse, R5 ;  /* 0x000000052f027220 */ /* 0x042fe20000400000 */
[C---:B------:R-:W-:Y:S01]  /*67f0*/  FMUL R4, R47.reuse, R8 ;  /* 0x000000082f047220 */ /* 0x040fe20000400000 */
[C---:B------:R-:W-:Y:S01]  /*6800*/  FMUL R3, R47.reuse, R6 ;  /* 0x000000062f037220 */ /* 0x040fe20000400000 */
[C---:B------:R-:W-:Y:S01]  /*6810*/  FMUL R5, R47.reuse, R9 ;  /* 0x000000092f057220 */ /* 0x040fe20000400000 */
[C---:B------:R-:W-:Y:S01]  /*6820*/  FMUL R8, R47.reuse, R12 ;  /* 0x0000000c2f087220 */ /* 0x040fe20000400000 */
[C---:B------:R-:W-:Y:S01]  /*6830*/  FMUL R6, R47.reuse, R10 ;  /* 0x0000000a2f067220 */ /* 0x040fe20000400000 */
[C---:B------:R-:W-:Y:S01]  /*6840*/  FMUL R9, R47.reuse, R13 ;  /* 0x0000000d2f097220 */ /* 0x040fe20000400000 */
[----:B------:R-:W-:Y:S01]  /*6850*/  FMUL R12, R47, R16 ;  /* 0x000000102f0c7220 */ /* 0x000fe20000400000 */
[----:B------:R-:W-:Y:S01]  /*6860*/  FFMA R0, R49, R50, R0 ;  /* 0x0000003231007223 */ /* 0x000fe20000000000 */
[C---:B------:R-:W-:Y:S01]  /*6870*/  FMUL R10, R47.reuse, R14 ;  /* 0x0000000e2f0a7220 */ /* 0x040fe20000400000 */
[C---:B------:R-:W-:Y:S01]  /*6880*/  FMUL R13, R47.reuse, R17 ;  /* 0x000000112f0d7220 */ /* 0x040fe20000400000 */
[----:B------:R-:W-:Y:S01]  /*6890*/  FMUL R16, R47, R20 ;  /* 0x000000142f107220 */ /* 0x000fe20000400000 */
[----:B------:R-:W-:Y:S01]  /*68a0*/  FFMA R2, R49, R51, R2 ;  /* 0x0000003331027223 */ /* 0x000fe20000000002 */
[C---:B------:R-:W-:Y:S01]  /*68b0*/  FMUL R14, R47.reuse, R18 ;  /* 0x000000122f0e7220 */ /* 0x040fe20000400000 */
[C---:B------:R-:W-:Y:S01]  /*68c0*/  FMUL R17, R47.reuse, R21 ;  /* 0x000000152f117220 */ /* 0x040fe20000400000 */
[C---:B------:R-:W-:Y:S01]  /*68d0*/  FMUL R20, R47.reuse, R24 ;  /* 0x000000182f147220 */ /* 0x040fe20000400000 */
[C---:B------:R-:W-:Y:S01]  /*68e0*/  FMUL R18, R47.reuse, R22 ;  /* 0x000000162f127220 */ /* 0x040fe20000400000 */
[C---:B------:R-:W-:Y:S01]  /*68f0*/  FMUL R21, R47.reuse, R25 ;  /* 0x000000192f157220 */ /* 0x040fe20000400000 */
[C---:B------:R-:W-:Y:S01]  /*6900*/  FMUL R24, R47.reuse, R28 ;  /* 0x0000001c2f187220 */ /* 0x040fe20000400000 */
[C---:B------:R-:W-:Y:S01]  /*6910*/  FMUL R22, R47.reuse, R26 ;  /* 0x0000001a2f167220 */ /* 0x040fe20000400000 */
[C---:B------:R-:W-:Y:S01]  /*6920*/  FMUL R25, R47.reuse, R29 ;  /* 0x0000001d2f197220 */ /* 0x040fe20000400000 */
[----:B------:R-:W-:Y:S01]  /*6930*/  FMUL R28, R47, R32 ;  /* 0x000000202f1c7220 */ /* 0x000fe20000400000 */
[----:B------:R-:W-:Y:S01]  /*6940*/  LOP3.LUT R32, R57, 0xffff0000, RZ, 0xc0, !PT ;  /* 0xffff000039207812 */ /* 0x000fe200078ec0ff */
[C---:B------:R-:W-:Y:S01]  /*6950*/  FMUL R26, R47.reuse, R30 ;  /* 0x0000001e2f1a7220 */ /* 0x040fe20000400000 */
[----:B------:R-:W-:Y:S01]  /*6960*/  FMUL R29, R47, R33 ;  /* 0x000000212f1d7220 */ /* 0x000fe20000400000 */
[----:B------:R-:W-:Y:S01]  /*6970*/  SHF.L.U32 R33, R58, 0x10, RZ ;  /* 0x000000103a217819 */ /* 0x000fe200000006ff */
[----:B------:R-:W-:Y:S01]  /*6980*/  FFMA R3, R49, R52, R3 ;  /* 0x0000003431037223 */ /* 0x000fe20000000003 */
[----:B------:R-:W-:Y:S01]  /*6990*/  F2FP.BF16.F32.PACK_AB R52, R2, R0 ;  /* 0x000000000234723e */ /* 0x000fe200000010ff */
[----:B------:R-:W-:Y:S01]  /*69a0*/  FMUL R7, R47, R7 ;  /* 0x000000072f077220 */ /* 0x000fe20000400000 */
[----:B------:R-:W-:Y:S01]  /*69b0*/  SHF.L.U32 R0, R59, 0x10, RZ ;  /* 0x000000103b007819 */ /* 0x000fe200000006ff */
[----:B------:R-:W-:Y:S01]  /*69c0*/  FMUL R30, R47, R34 ;  /* 0x000000222f1e7220 */ /* 0x000fe20000400000 */
[----:B------:R-:W-:Y:S01]  /*69d0*/  LOP3.LUT R34, R58, 0xffff0000, RZ, 0xc0, !PT ;  /* 0xffff00003a227812 */ /* 0x000fe200078ec0ff */
[----:B------:R-:W-:Y:S01]  /*69e0*/  FFMA R7, R49, R32, R7 ;  /* 0x0000002031077223 */ /* 0x000fe20000000007 */
[----:B------:R-:W-:Y:S01]  /*69f0*/  LOP3.LUT R2, R59, 0xffff0000, RZ, 0xc0, !PT ;  /* 0xffff00003b027812 */ /* 0x000fe200078ec0ff */
[----:B------:R-:W-:Y:S01]  /*6a00*/  FFMA R4, R49, R33, R4 ;  /* 0x0000002131047223 */ /* 0x000fe20000000004 */
[----:B------:R-:W-:Y:S01]  /*6a10*/  FMUL R11, R47, R11 ;  /* 0x0000000b2f0b7220 */ /* 0x000fe20000400000 */
[----:B------:R-:W-:Y:S01]  /*6a20*/  FFMA R5, R49, R34, R5 ;  /* 0x0000002231057223 */ /* 0x000fe20000000005 */
[----:B------:R-:W-:Y:S01]  /*6a30*/  F2FP.BF16.F32.PACK_AB R53, R7, R3 ;  /* 0x000000030735723e */ /* 0x000fe200000010ff */
[C---:B------:R-:W-:Y:S01]  /*6a40*/  FFMA R6, R49.reuse, R0, R6 ;  /* 0x0000000031067223 */ /* 0x040fe20000000006 */
[C---:B------:R-:W-:Y:S01]  /*6a50*/  SHF.L.U32 R0, R60.reuse, 0x10, RZ ;  /* 0x000000103c007819 */ /* 0x040fe200000006ff */
[----:B------:R-:W-:Y:S01]  /*6a60*/  FFMA R11, R49, R2, R11 ;  /* 0x00000002310b7223 */ /* 0x000fe2000000000b */
[----:B------:R-:W-:Y:S01]  /*6a70*/  LOP3.LUT R2, R60, 0xffff0000, RZ, 0xc0, !PT ;  /* 0xffff00003c027812 */ /* 0x000fe200078ec0ff */
[----:B------:R-:W-:Y:S01]  /*6a80*/  FMUL R15, R47, R15 ;  /* 0x0000000f2f0f7220 */ /* 0x000fe20000400000 */
[----:B------:R-:W-:Y:S01]  /*6a90*/  SHF.L.U32 R3, R61, 0x10, RZ ;  /* 0x000000103d037819 */ /* 0x000fe200000006ff */
[----:B------:R-:W-:Y:S01]  /*6aa0*/  FFMA R8, R49, R0, R8 ;  /* 0x0000000031087223 */ /* 0x000fe20000000008 */
[----:B------:R-:W-:Y:S01]  /*6ab0*/  LOP3.LUT R0, R61, 0xffff0000, RZ, 0xc0, !PT ;  /* 0xffff00003d007812 */ /* 0x000fe200078ec0ff */
[C---:B------:R-:W-:Y:S01]  /*6ac0*/  FFMA R9, R49.reuse, R2, R9 ;  /* 0x0000000231097223 */ /* 0x040fe20000000009 */
[C---:B------:R-:W-:Y:S01]  /*6ad0*/  SHF.L.U32 R2, R62.reuse, 0x10, RZ ;  /* 0x000000103e027819 */ /* 0x040fe200000006ff */
[----:B------:R-:W-:Y:S01]  /*6ae0*/  FFMA R10, R49, R3, R10 ;  /* 0x00000003310a7223 */ /* 0x000fe2000000000a */
[----:B------:R-:W-:Y:S01]  /*6af0*/  SHF.L.U32 R3, R63, 0x10, RZ ;  /* 0x000000103f037819 */ /* 0x000fe200000006ff */
[C---:B------:R-:W-:Y:S01]  /*6b00*/  FFMA R15, R49.reuse, R0, R15 ;  /* 0x00000000310f7223 */ /* 0x040fe2000000000f */
[----:B------:R-:W-:Y:S01]  /*6b10*/  LOP3.LUT R0, R62, 0xffff0000, RZ, 0xc0, !PT ;  /* 0xffff00003e007812 */ /* 0x000fe200078ec0ff */
[----:B------:R-:W-:Y:S01]  /*6b20*/  FFMA R12, R49, R2, R12 ;  /* 0x00000002310c7223 */ /* 0x000fe2000000000c */
[C---:B------:R-:W-:Y:S01]  /*6b30*/  SHF.L.U32 R2, R68.reuse, 0x10, RZ ;  /* 0x0000001044027819 */ /* 0x040fe200000006ff */
[----:B------:R-:W-:Y:S01]  /*6b40*/  FMUL R19, R47, R19 ;  /* 0x000000132f137220 */ /* 0x000fe20000400000 */
[----:B------:R-:W-:Y:S01]  /*6b50*/  F2FP.BF16.F32.PACK_AB R54, R5, R4 ;  /* 0x000000040536723e */ /* 0x000fe200000010ff */
[----:B------:R-:W-:Y:S01]  /*6b60*/  FFMA R13, R49, R0, R13 ;  /* 0x00000000310d7223 */ /* 0x000fe2000000000d */
[----:B------:R-:W-:Y:S01]  /*6b70*/  LOP3.LUT R0, R63, 0xffff0000, RZ, 0xc0, !PT ;  /* 0xffff00003f007812 */ /* 0x000fe200078ec0ff */
[----:B------:R-:W-:Y:S01]  /*6b80*/  FFMA R14, R49, R3, R14 ;  /* 0x00000003310e7223 */ /* 0x000fe2000000000e */
[----:B------:R-:W-:Y:S01]  /*6b90*/  LOP3.LUT R3, R68, 0xffff0000, RZ, 0xc0, !PT ;  /* 0xffff000044037812 */ /* 0x000fe200078ec0ff */
[----:B------:R-:W-:Y:S01]  /*6ba0*/  FMUL R23, R47, R23 ;  /* 0x000000172f177220 */ /* 0x000fe20000400000 */
[----:B------:R-:W-:Y:S01]  /*6bb0*/  F2FP.BF16.F32.PACK_AB R55, R11, R6 ;  /* 0x000000060b37723e */ /* 0x000fe200000010ff */
[----:B------:R-:W-:Y:S01]  /*6bc0*/  FFMA R19, R49, R0, R19 ;  /* 0x0000000031137223 */ /* 0x000fe20000000013 */
[----:B------:R-:W-:Y:S01]  /*6bd0*/  SHF.L.U32 R0, R69, 0x10, RZ ;  /* 0x0000001045007819 */ /* 0x000fe200000006ff */
[----:B------:R-:W-:Y:S01]  /*6be0*/  FFMA R16, R49, R2, R16 ;  /* 0x0000000231107223 */ /* 0x000fe20000000010 */
[----:B------:R-:W-:Y:S01]  /*6bf0*/  LOP3.LUT R2, R69, 0xffff0000, RZ, 0xc0, !PT ;  /* 0xffff000045027812 */ /* 0x000fe200078ec0ff */
[----:B------:R-:W-:Y:S01]  /*6c00*/  FFMA R17, R49, R3, R17 ;  /* 0x0000000331117223 */ /* 0x000fe20000000011 */
[----:B------:R-:W-:Y:S01]  /*6c10*/  SHF.L.U32 R3, R71, 0x10, RZ ;  /* 0x0000001047037819 */ /* 0x000fe200000006ff */
[----:B------:R-:W-:Y:S01]  /*6c20*/  FFMA R18, R49, R0, R18 ;  /* 0x0000000031127223 */ /* 0x000fe20000000012 */
[C---:B------:R-:W-:Y:S01]  /*6c30*/  SHF.L.U32 R0, R70.reuse, 0x10, RZ ;  /* 0x0000001046007819 */ /* 0x040fe200000006ff */
[----:B------:R1:W-:Y:S01]  /*6c40*/  STS.128 [R67], R52 ;  /* 0x0000003443007388 */ /* 0x0003e20000000c00 */
[----:B------:R-:W-:Y:S01]  /*6c50*/  F2FP.BF16.F32.PACK_AB R8, R9, R8 ;  /* 0x000000080908723e */ /* 0x000fe200000010ff */
[C---:B------:R-:W-:Y:S01]  /*6c60*/  FFMA R23, R49.reuse, R2, R23 ;  /* 0x0000000231177223 */ /* 0x040fe20000000017 */
[----:B------:R-:W-:Y:S01]  /*6c70*/  LOP3.LUT R2, R70, 0xffff0000, RZ, 0xc0, !PT ;  /* 0xffff000046027812 */ /* 0x000fe200078ec0ff */
[----:B------:R-:W-:Y:S01]  /*6c80*/  FFMA R20, R49, R0, R20 ;  /* 0x0000000031147223 */ /* 0x000fe20000000014 */
[----:B------:R-:W-:Y:S01]  /*6c90*/  LOP3.LUT R0, R71, 0xffff0000, RZ, 0xc0, !PT ;  /* 0xffff000047007812 */ /* 0x000fe200078ec0ff */
[----:B------:R-:W-:Y:S01]  /*6ca0*/  FMUL R27, R47, R27 ;  /* 0x0000001b2f1b7220 */ /* 0x000fe20000400000 */
[----:B------:R-:W-:Y:S01]  /*6cb0*/  F2FP.BF16.F32.PACK_AB R9, R15, R10 ;  /* 0x0000000a0f09723e */ /* 0x000fe200000010ff */
[C---:B------:R-:W-:Y:S01]  /*6cc0*/  FFMA R21, R49.reuse, R2, R21 ;  /* 0x0000000231157223 */ /* 0x040fe20000000015 */
[C---:B------:R-:W-:Y:S01]  /*6cd0*/  FFMA R22, R49.reuse, R3, R22 ;  /* 0x0000000331167223 */ /* 0x040fe20000000016 */
[----:B------:R-:W-:Y:S01]  /*6ce0*/  FFMA R27, R49, R0, R27 ;  /* 0x00000000311b7223 */ /* 0x000fe2000000001b */
[C---:B------:R-:W-:Y:S01]  /*6cf0*/  SHF.L.U32 R2, R76.reuse, 0x10, RZ ;  /* 0x000000104c027819 */ /* 0x040fe200000006ff */
[C---:B------:R-:W-:Y:S01]  /*6d00*/  FMUL R31, R47.reuse, R31 ;  /* 0x0000001f2f1f7220 */ /* 0x040fe20000400000 */
[----:B------:R-:W-:Y:S01]  /*6d10*/  LOP3.LUT R0, R76, 0xffff0000, RZ, 0xc0, !PT ;  /* 0xffff00004c007812 */ /* 0x000fe200078ec0ff */
[----:B------:R-:W-:Y:S01]  /*6d20*/  FMUL R35, R47, R35 ;  /* 0x000000232f237220 */ /* 0x000fe20000400000 */
[----:B------:R-:W-:Y:S01]  /*6d30*/  SHF.L.U32 R3, R77, 0x10, RZ ;  /* 0x000000104d037819 */ /* 0x000fe200000006ff */
[----:B------:R-:W-:Y:S01]  /*6d40*/  FFMA R24, R49, R2, R24 ;  /* 0x0000000231187223 */ /* 0x000fe20000000018 */
[----:B------:R-:W-:Y:S01]  /*6d50*/  F2FP.BF16.F32.PACK_AB R10, R13, R12 ;  /* 0x0000000c0d0a723e */ /* 0x000fe200000010ff */
[----:B------:R-:W-:Y:S01]  /*6d60*/  FFMA R25, R49, R0, R25 ;  /* 0x0000000031197223 */ /* 0x000fe20000000019 */
[----:B------:R-:W-:Y:S01]  /*6d70*/  F2FP.BF16.F32.PACK_AB R11, R19, R14 ;  /* 0x0000000e130b723e */ /* 0x000fe200000010ff */
[----:B------:R-:W-:Y:S01]  /*6d80*/  FFMA R26, R49, R3, R26 ;  /* 0x00000003311a7223 */ /* 0x000fe2000000001a */
[----:B------:R-:W-:Y:S02]  /*6d90*/  LOP3.LUT R0, R77, 0xffff0000, RZ, 0xc0, !PT ;  /* 0xffff00004d007812 */ /* 0x000fe400078ec0ff */
[C---:B------:R-:W-:Y:S01]  /*6da0*/  SHF.L.U32 R2, R78.reuse, 0x10, RZ ;  /* 0x000000104e027819 */ /* 0x040fe200000006ff */
[----:B------:R1:W-:Y:S01]  /*6db0*/  STS.128 [R66+0x10], R8 ;  /* 0x0000100842007388 */ /* 0x0003e20000000c00 */
[----:B------:R-:W-:Y:S01]  /*6dc0*/  LOP3.LUT R3, R78, 0xffff0000, RZ, 0xc0, !PT ;  /* 0xffff00004e037812 */ /* 0x000fe200078ec0ff */
[----:B------:R-:W-:Y:S01]  /*6dd0*/  FFMA R31, R49, R0, R31 ;  /* 0x00000000311f7223 */ /* 0x000fe2000000001f */
[----:B------:R-:W-:Y:S01]  /*6de0*/  SHF.L.U32 R4, R79, 0x10, RZ ;  /* 0x000000104f047819 */ /* 0x000fe200000006ff */
[----:B------:R-:W-:Y:S01]  /*6df0*/  FFMA R28, R49, R2, R28 ;  /* 0x00000002311c7223 */ /* 0x000fe2000000001c */
[----:B------:R-:W-:Y:S01]  /*6e00*/  F2FP.BF16.F32.PACK_AB R16, R17, R16 ;  /* 0x000000101110723e */ /* 0x000fe200000010ff */
[----:B------:R-:W-:Y:S01]  /*6e10*/  FFMA R29, R49, R3, R29 ;  /* 0x00000003311d7223 */ /* 0x000fe2000000001d */
[----:B------:R-:W-:Y:S01]  /*6e20*/  LOP3.LUT R5, R79, 0xffff0000, RZ, 0xc0, !PT ;  /* 0xffff00004f057812 */ /* 0x000fe200078ec0ff */
[----:B------:R-:W-:Y:S01]  /*6e30*/  FFMA R30, R49, R4, R30 ;  /* 0x00000004311e7223 */ /* 0x000fe2000000001e */
[----:B------:R-:W-:Y:S02]  /*6e40*/  F2FP.BF16.F32.PACK_AB R17, R23, R18 ;  /* 0x000000121711723e */ /* 0x000fe400000010ff */
[----:B------:R-:W-:Y:S01]  /*6e50*/  F2FP.BF16.F32.PACK_AB R18, R21, R20 ;  /* 0x000000141512723e */ /* 0x000fe200000010ff */
[----:B------:R-:W-:Y:S01]  /*6e60*/  FFMA R35, R49, R5, R35 ;  /* 0x0000000531237223 */ /* 0x000fe20000000023 */
[----:B------:R-:W-:Y:S02]  /*6e70*/  F2FP.BF16.F32.PACK_AB R19, R27, R22 ;  /* 0x000000161b13723e */ /* 0x000fe400000010ff */
[----:B------:R-:W-:Y:S02]  /*6e80*/  F2FP.BF16.F32.PACK_AB R24, R25, R24 ;  /* 0x000000181918723e */ /* 0x000fe400000010ff */
[----:B------:R-:W-:Y:S01]  /*6e90*/  F2FP.BF16.F32.PACK_AB R25, R31, R26 ;  /* 0x0000001a1f19723e */ /* 0x000fe200000010ff */
[----:B------:R1:W-:Y:S01]  /*6ea0*/  STS.128 [R65+0x20], R16 ;  /* 0x0000201041007388 */ /* 0x0003e20000000c00 */
[----:B------:R-:W-:Y:S02]  /*6eb0*/  F2FP.BF16.F32.PACK_AB R26, R29, R28 ;  /* 0x0000001c1d1a723e */ /* 0x000fe400000010ff */
[----:B------:R-:W-:Y:S05]  /*6ec0*/  F2FP.BF16.F32.PACK_AB R27, R35, R30 ;  /* 0x0000001e231b723e */ /* 0x000fea00000010ff */
[----:B------:R1:W-:Y:S01]  /*6ed0*/  STS.128 [R64+0x10], R24 ;  /* 0x0000101840007388 */ /* 0x0003e20000000c00 */
[----:B------:R-:W-:Y:S01]  /*6ee0*/  @!PT LDS RZ, [RZ] ;  /* 0x00000000fffff984 */ /* 0x000fe20000000800 */
[----:B------:R-:W-:Y:S01]  /*6ef0*/  @!PT LDS RZ, [RZ] ;  /* 0x00000000fffff984 */ /* 0x000fe20000000800 */
[----:B------:R-:W-:Y:S01]  /*6f00*/  @!PT LDS RZ, [RZ] ;  /* 0x00000000fffff984 */ /* 0x000fe20000000800 */
[----:B------:R-:W-:Y:S01]  /*6f10*/  @!PT LDS RZ, [RZ] ;  /* 0x00000000fffff984 */ /* 0x000fe20000000800 */
[----:B------:R2:W-:Y:S07]  /*6f20*/  MEMBAR.ALL.CTA ;  /* 0x0000000000007992 */ /* 0x0005ee0000008000 */
[----:B--2---:R-:W2:Y:S02]  /*6f30*/  FENCE.VIEW.ASYNC.S ;  /* 0x00000000000073c6 */ /* 0x004ea40000000000 */
[----:B--2---:R-:W-:Y:S06]  /*6f40*/  BAR.SYNC.DEFER_BLOCKING 0x1, 0x80 ;  /* 0x0042000000007b1d */ /* 0x004fec0000010000 */
[----:B------:R-:W-:Y:S05]  /*6f50*/  @P0 BRA `(.L_x_102) ;  /* 0x00000000001c0947 */ /* 0x000fea0003800000 */
[----:B------:R-:W-:Y:S01]  /*6f60*/  R2UR UR4, R72 ;  /* 0x00000000480472ca */ /* 0x000fe200000e0000 */
[----:B------:R-:W-:Y:S01]  /*6f70*/  UIADD3 UR6, UP0, UPT, UR54, 0xa80, URZ ;  /* 0x00000a8036067890 */ /* 0x000fe2000ff1e0ff */
[----:B------:R-:W-:Y:S03]  /*6f80*/  UMOV UR43, UR36 ;  /* 0x00000024002b7c82 */ /* 0x000fe60008000000 */
[----:B------:R-:W-:Y:S08]  /*6f90*/  UIADD3.X UR7, UPT, UPT, URZ, UR55, URZ, UP0, !UPT ;  /* 0x00000037ff077290 */ /* 0x000ff000087fe4ff */
[----:B------:R-:W-:Y:S09]  /*6fa0*/  UIADD3 UR40, UPT, UPT, UR48, 0x200, UR4 ;  /* 0x0000020030287890 */ /* 0x000ff2000fffe004 */
[----:B------:R2:W-:Y:S02]  /*6fb0*/  UTMASTG.3D [UR40], [UR6] ;  /* 0x00000028060073b5 */ /* 0x0005e40008010000 */
[----:B--2---:R0:W-:Y:S02]  /*6fc0*/  UTMACMDFLUSH ;  /* 0x00000000000079b7 */ /* 0x0041e40000000000 */
.L_x_102:
[----:B------:R-:W-:Y:S05]  /*6fd0*/  BSYNC.RECONVERGENT B0 ;  /* 0x0000000000007941 */ /* 0x000fea0003800200 */
.L_x_101:
[----:B------:R-:W-:Y:S01]  /*6fe0*/  UIADD3 UR40, UPT, UPT, UR56, 0x1, URZ ;  /* 0x0000000138287890 */ /* 0x000fe2000fffe0ff */
[----:B------:R-:W-:Y:S03]  /*6ff0*/  BSSY.RECONVERGENT B0, `(.L_x_103) ;  /* 0x0000005000007945 */ /* 0x000fe60003800200 */
[----:B------:R-:W-:Y:S04]  /*7000*/  UISETP.NE.AND UP0, UPT, UR40, 0x3, UPT ;  /* 0x000000032800788c */ /* 0x000fe8000bf05270 */
[----:B------:R-:W-:Y:S01]  /*7010*/  USEL UR43, UR40, URZ, UP0 ;  /* 0x000000ff282b7287 */ /* 0x000fe20008000000 */
[----:B------:R-:W-:Y:S11]  /*7020*/  @P0 BRA `(.L_x_104) ;  /* 0x0000000000040947 */ /* 0x000ff60003800000 */
[----:B------:R-:W-:Y:S04]  /*7030*/  DEPBAR.LE SB0, 0x1 ;  /* 0x000080400000791a */ /* 0x000fe80000000000 */
.L_x_104:
[----:B------:R-:W-:Y:S05]  /*7040*/  BSYNC.RECONVERGENT B0 ;  /* 0x0000000000007941 */ /* 0x000fea0003800200 */
.L_x_103:
[----:B------:R-:W-:Y:S01]  /*7050*/  BAR.SYNC.DEFER_BLOCKING 0x1, 0x80 ;  /* 0x0042000000007b1d */ /* 0x000fe20000010000 */
[----:B------:R-:W-:Y:S01]  /*7060*/  ISETP.NE.AND P1, PT, R104, RZ, PT ;  /* 0x000000ff6800720c */ /* 0x000fe20003f25270 */
[----:B------:R-:W-:Y:S01]  /*7070*/  UISETP.NE.AND UP0, UPT, UR50, URZ, UPT ;  /* 0x000000ff3200728c */ /* 0x000fe2000bf05270 */
[----:B------:R-:W-:Y:S11]  /*7080*/  LEA R2, R74, UR48, 0x3 ;  /* 0x000000304a027c11 */ /* 0x000ff6000f8e18ff */
[----:B------:R-:W-:Y:S01]  /*7090*/  @P1 SHF.L.U32 R3, R107, 0x1f, RZ ;  /* 0x0000001f6b031819 */ /* 0x000fe200000006ff */
[----:B------:R-:W-:Y:S06]  /*70a0*/  BRA.U !UP0, `(.L_x_105) ;  /* 0x0000000108247547 */ /* 0x000fec000b800000 */
[----:B------:R-:W-:Y:S01]  /*70b0*/  IMAD.U32 R4, RZ, RZ, UR49 ;  /* 0x00000031ff047e24 */ /* 0x000fe2000f8e00ff */
[----:B------:R-:W-:Y:S01]  /*70c0*/  MOV R0, UR37 ;  /* 0x0000002500007c02 */ /* 0x000fe20008000f00 */
[----:B------:R-:W-:Y:S03]  /*70d0*/  UIADD3 UR49, UPT, UPT, UR49, 0x1, URZ ;  /* 0x0000000131317890 */ /* 0x000fe6000fffe0ff */
[----:B------:R-:W-:Y:S01]  /*70e0*/  @P1 LEA R4, R4, UR48, 0x3 ;  /* 0x0000003004041c11 */ /* 0x000fe2000f8e18ff */
[----:B------:R-:W-:Y:S04]  /*70f0*/  UISETP.NE.AND UP0, UPT, UR49, 0x3, UPT ;  /* 0x000000033100788c */ /* 0x000fe8000bf05270 */
[----:B------:R-:W-:Y:S01]  /*7100*/  @P1 VIADD R4, R4, 0x88 ;  /* 0x0000008804041836 */ /* 0x000fe20000000000 */
[----:B------:R-:W-:Y:S04]  /*7110*/  USEL UR49, UR49, URZ, UP0 ;  /* 0x000000ff31317287 */ /* 0x000fe80008000000 */
[----:B------:R-:W-:Y:S04]  /*7120*/  @P1 PRMT R0, R0, 0x654, R4 ;  /* 0x0000065400001816 */ /* 0x000fe80000000004 */
[----:B------:R2:W-:Y:S04]  /*7130*/  @P1 SYNCS.ARRIVE.TRANS64.RED.A1T0 RZ, [R0+URZ], RZ ;  /* 0x000000ff00ff19a7 */ /* 0x0005e800081004ff */
.L_x_105:
[----:B------:R-:W4:Y:S01]  /*7140*/  @P1 SYNCS.PHASECHK.TRANS64.TRYWAIT P0, [R2+URZ+0x70], R3 ;  /* 0x00007003020015a7 */ /* 0x000f2200080011ff */
[----:B------:R-:W-:Y:S01]  /*7150*/  BSSY B1, `(.L_x_106) ;  /* 0x0000015000017945 */ /* 0x000fe20003800000 */
[----:B----4-:R-:W-:Y:S03]  /*7160*/  @P1 SEL R75, RZ, 0x1, !P0 ;  /* 0x00000001ff4b1807 */ /* 0x010fe60004000000 */
[----:B------:R-:W-:Y:S05]  /*7170*/  @!P1 BRA `(.L_x_107) ;  /* 0x0000000000489947 */ /* 0x000fea0003800000 */
[----:B------:R-:W-:Y:S01]  /*7180*/  ISETP.NE.AND P1, PT, R108, RZ, PT ;  /* 0x000000ff6c00720c */ /* 0x000fe20003f25270 */
[----:B------:R-:W-:Y:S01]  /*7190*/  BSSY B0, `(.L_x_108) ;  /* 0x000000a000007945 */ /* 0x000fe20003800000 */
[----:B------:R-:W-:Y:S11]  /*71a0*/  ISETP.NE.AND P0, PT, R75, RZ, PT ;  /* 0x000000ff4b00720c */ /* 0x000ff60003f05270 */
[----:B------:R-:W-:Y:S04]  /*71b0*/  @P1 IMAD R74, R74, 0x2000, R99 ;  /* 0x000020004a4a1824 */ /* 0x000fe800078e0263 */
[----:B------:R-:W-:Y:S01]  /*71c0*/  @P1 IMAD.IADD R4, R106, 0x1, R74 ;  /* 0x000000016a041824 */ /* 0x000fe200078e024a */
[----:B------:R-:W-:Y:S03]  /*71d0*/  @P1 IADD3 R3, PT, PT, R105, R74, RZ ;  /* 0x0000004a69031210 */ /* 0x000fe60007ffe0ff */
[----:B--2---:R-:W-:Y:S01]  /*71e0*/  @P1 IMAD.IADD R0, R98, 0x1, R4 ;  /* 0x0000000162001824 */ /* 0x004fe200078e0204 */
[----:B------:R-:W-:Y:S06]  /*71f0*/  @P0 BRA `(.L_x_109) ;  /* 0x00000000000c0947 */ /* 0x000fec0003800000 */
[----:B------:R-:W-:Y:S04]  /*7200*/  SHF.L.U32 R107, R107, 0x1f, RZ ;  /* 0x0000001f6b6b7819 */ /* 0x000fe800000006ff */
[----:B------:R-:W2:Y:S02]  /*7210*/  SYNCS.PHASECHK.TRANS64.TRYWAIT P0, [R2+URZ+0x70], R107 ;  /* 0x0000706b020075a7 */ /* 0x000ea400080011ff */
[----:B--2---:R-:W-:Y:S05]  /*7220*/  @!P0 BRA `(.L_x_110) ;  /* 0x0000001800448947 */ /* 0x004fea0003800000 */
.L_x_109:
[----:B------:R-:W-:Y:S05]  /*7230*/  BSYNC B0 ;  /* 0x0000000000007941 */ /* 0x000fea0003800000 */
.L_x_108:
[----:B------:R-:W-:Y:S11]  /*7240*/  ISETP.NE.AND P0, PT, R108, RZ, PT ;  /* 0x000000ff6c00720c */ /* 0x000ff60003f05270 */
[----:B------:R-:W-:Y:S02]  /*7250*/  @!UPT UIADD3 URZ, UPT, UPT, URZ, URZ, URZ ;  /* 0x000000fffffff290 */ /* 0x000fe4000fffe0ff */
[----:B------:R4:W1:Y:S04]  /*7260*/  @P0 LDS.128 R56, [R74] ;  /* 0x000000004a380984 */ /* 0x0008680000000c00 */
[----:B------:R4:W1:Y:S04]  /*7270*/  @P0 LDS.128 R68, [R3+0x20] ;  /* 0x0000200003440984 */ /* 0x0008680000000c00 */
[----:B------:R4:W1:Y:S04]  /*7280*/  @P0 LDS.128 R60, [R4+0x10] ;  /* 0x00001000043c0984 */ /* 0x0008680000000c00 */
[----:B------:R4:W1:Y:S02]  /*7290*/  @P0 LDS.128 R76, [R0+0x10] ;  /* 0x00001000004c0984 */ /* 0x0008640000000c00 */
.L_x_107:
[----:B------:R-:W-:Y:S05]  /*72a0*/  BSYNC B1 ;  /* 0x0000000000017941 */ /* 0x000fea0003800000 */
.L_x_106:
[----:B--2-4-:R-:W-:Y:S05]  /*72b0*/  VIADD R0, R48, 0x20 ;  /* 0x0000002030007836 */ /* 0x014fea0000000000 */
[----:B------:R-:W-:Y:S04]  /*72c0*/  SHF.R.U32.HI R0, RZ, 0x15, R0 ;  /* 0x00000015ff007819 */ /* 0x000fe80000011600 */
[----:B------:R-:W-:Y:S11]  /*72d0*/  LOP3.LUT P0, RZ, R0, 0x3, R92, 0x48, !PT ;  /* 0x0000000300ff7812 */ /* 0x000ff6000780485c */
[----:B------:R-:W-:Y:S02]  /*72e0*/  @!UPT UIADD3 URZ, UPT, UPT, URZ, URZ, URZ ;  /* 0x000000fffffff290 */ /* 0x000fe4000fffe0ff */
[----:B------:R-:W-:Y:S05]  /*72f0*/  @!P0 BRA `(.L_x_111) ;  /* 0x0000000000408947 */ /* 0x000fea0003800000 */
[----:B------:R-:W2:Y:S01]  /*7300*/  LDCU.64 UR8, c[0x4][0x70] ;  /* 0x01000e00ff0877ac */ /* 0x000ea20008000a00 */
[----:B------:R-:W-:Y:S01]  /*7310*/  MOV R3, 0x0 ;  /* 0x0000000000037802 */ /* 0x000fe20000000f00 */
[----:B------:R-:W-:Y:S02]  /*7320*/  HFMA2 R12, -RZ, RZ, 0, 5.9604644775390625e-08 ;  /* 0x00000001ff0c7431 */ /* 0x000fe400000001ff */
[----:B-1----:R-:W-:Y:S02]  /*7330*/  IMAD.MOV.U32 R8, RZ, RZ, 0x192 ;  /* 0x00000192ff087424 */ /* 0x002fe400078e00ff */
[----:B------:R-:W-:Y:S01]  /*7340*/  IMAD.MOV.U32 R13, RZ, RZ, RZ ;  /* 0x000000ffff0d7224 */ /* 0x000fe200078e00ff */
[----:B------:R-:W1:Y:S01]  /*7350*/  LDCU.64 UR6, c[0x4][0x78] ;  /* 0x01000f00ff0677ac */ /* 0x000e620008000a00 */
[----:B------:R-:W4:Y:S01]  /*7360*/  LDC.64 R2, c[0x4][R3] ;  /* 0x0100000003027b82 */ /* 0x000f220000000a00 */
[----:B------:R-:W5:Y:S01]  /*7370*/  LDCU.64 UR4, c[0x4][0x10] ;  /* 0x01000200ff0477ac */ /* 0x000f620008000a00 */
[----:B--2---:R-:W-:Y:S01]  /*7380*/  MOV R5, UR9 ;  /* 0x0000000900057c02 */ /* 0x004fe20008000f00 */
[----:B------:R-:W-:Y:S01]  /*7390*/  IMAD.U32 R4, RZ, RZ, UR8 ;  /* 0x00000008ff047e24 */ /* 0x000fe2000f8e00ff */
[----:B-1----:R-:W-:Y:S01]  /*73a0*/  MOV R7, UR7 ;  /* 0x0000000700077c02 */ /* 0x002fe20008000f00 */
[----:B------:R-:W-:Y:S01]  /*73b0*/  IMAD.U32 R6, RZ, RZ, UR6 ;  /* 0x00000006ff067e24 */ /* 0x000fe2000f8e00ff */
[----:B-----5:R-:W-:Y:S01]  /*73c0*/  MOV R11, UR5 ;  /* 0x00000005000b7c02 */ /* 0x020fe20008000f00 */
[----:B------:R-:W-:Y:S02]  /*73d0*/  IMAD.U32 R10, RZ, RZ, UR4 ;  /* 0x00000004ff0a7e24 */ /* 0x000fe4000f8e00ff */
[----:B------:R-:W-:Y:S07]  /*73e0*/  LEPC R20, `(.L_x_111) ;  /* 0x000000001014794e */ /* 0x000fee0000000000 */
[----:B---34-:R-:W-:Y:S05]  /*73f0*/  CALL.ABS.NOINC R2 ;  /* 0x0000000002007343 */ /* 0x018fea0003c00000 */
.L_x_111:
[----:B------:R-:W-:Y:S01]  /*7400*/  ISETP.NE.AND P0, PT, R100, RZ, PT ;  /* 0x000000ff6400720c */ /* 0x000fe20003f05270 */
[----:B------:R-:W-:Y:S05]  /*7410*/  WARPSYNC.ALL ;  /* 0x0000000000007948 */ /* 0x000fea0003800000 */
[----:B------:R-:W-:Y:S01]  /*7420*/  R2UR UR4, R48 ;  /* 0x00000000300472ca */ /* 0x000fe200000e0000 */
[----:B------:R-:W-:Y:S01]  /*7430*/  USHF.L.U32 UR8, UR43, 0xd, URZ ;  /* 0x0000000d2b087899 */ /* 0x000fe200080006ff */
[----:B------:R-:W-:Y:S01]  /*7440*/  R2UR UR5, R73 ;  /* 0x00000000490572ca */ /* 0x000fe200000e0000 */
[----:B------:R-:W-:Y:S01]  /*7450*/  BSSY.RECONVERGENT B0, `(.L_x_112) ;  /* 0x000008e000007945 */ /* 0x000fe20003800200 */
[C---:B-1----:R-:W-:Y:S02]  /*7460*/  SHF.L.U32 R0, R56.reuse, 0x10, RZ ;  /* 0x0000001038007819 */ /* 0x042fe400000006ff */
[----:B------:R-:W-:Y:S02]  /*7470*/  LOP3.LUT R2, R56, 0xffff0000, RZ, 0xc0, !PT ;  /* 0xffff000038027812 */ /* 0x000fe400078ec0ff */
[C---:B------:R-:W-:Y:S02]  /*7480*/  SHF.L.U32 R3, R57.reuse, 0x10, RZ ;  /* 0x0000001039037819 */ /* 0x040fe400000006ff */
[----:B------:R-:W-:Y:S02]  /*7490*/  LOP3.LUT R48, R57, 0xffff0000, RZ, 0xc0, !PT ;  /* 0xffff000039307812 */ /* 0x000fe400078ec0ff */
[C---:B------:R-:W-:Y:S01]  /*74a0*/  SHF.L.U32 R50, R58.reuse, 0x10, RZ ;  /* 0x000000103a327819 */ /* 0x040fe200000006ff */
[----:B------:R-:W1:Y:S01]  /*74b0*/  LDTM.x32 R4, tmem[UR4+0x20] ;  /* 0x00002004000479ee */ /* 0x000e6200082c0000 */
[----:B------:R-:W-:Y:S01]  /*74c0*/  LOP3.LUT R51, R58, 0xffff0000, RZ, 0xc0, !PT ;  /* 0xffff00003a337812 */ /* 0x000fe200078ec0ff */
[----:B------:R-:W-:Y:S01]  /*74d0*/  NOP ;  /* 0x0000000000007918 */ /* 0x000fe20000000000 */
[C---:B------:R-:W-:Y:S01]  /*74e0*/  SHF.L.U32 R52, R59.reuse, 0x10, RZ ;  /* 0x000000103b347819 */ /* 0x040fe200000006ff */
[----:B------:R-:W-:Y:S01]  /*74f0*/  UIADD3 UR5, UPT, UPT, UR5, 0xe0, URZ ;  /* 0x000000e005057890 */ /* 0x000fe2000fffe0ff */
[----:B------:R-:W-:Y:S02]  /*7500*/  LOP3.LUT R53, R59, 0xffff0000, RZ, 0xc0, !PT ;  /* 0xffff00003b357812 */ /* 0x000fe400078ec0ff */
[C---:B------:R-:W-:Y:S01]  /*7510*/  SHF.L.U32 R54, R60.reuse, 0x10, RZ ;  /* 0x000000103c367819 */ /* 0x040fe200000006ff */
[----:B------:R-:W-:Y:S01]  /*7520*/  UPRMT UR5, UR37, 0x654, UR5 ;  /* 0x0000065425057896 */ /* 0x000fe20008000005 */
[----:B------:R-:W-:Y:S02]  /*7530*/  LOP3.LUT R55, R60, 0xffff0000, RZ, 0xc0, !PT ;  /* 0xffff00003c377812 */ /* 0x000fe400078ec0ff */
[C---:B------:R-:W-:Y:S02]  /*7540*/  SHF.L.U32 R56, R61.reuse, 0x10, RZ ;  /* 0x000000103d387819 */ /* 0x040fe400000006ff */
[----:B------:R-:W-:Y:S02]  /*7550*/  LOP3.LUT R57, R61, 0xffff0000, RZ, 0xc0, !PT ;  /* 0xffff00003d397812 */ /* 0x000fe400078ec0ff */
[C---:B------:R-:W-:Y:S02]  /*7560*/  SHF.L.U32 R58, R62.reuse, 0x10, RZ ;  /* 0x000000103e3a7819 */ /* 0x040fe400000006ff */
[----:B------:R-:W-:Y:S01]  /*7570*/  LOP3.LUT R59, R62, 0xffff0000, RZ, 0xc0, !PT ;  /* 0xffff00003e3b7812 */ /* 0x000fe200078ec0ff */
[----:B-1----:R-:W-:Y:S01]  /*7580*/  SYNCS.ARRIVE.TRANS64.RED.A1T0 RZ, [UR5], RZ ;  /* 0x000000ffffff79a7 */ /* 0x002fe20008100405 */
[C---:B------:R-:W-:Y:S02]  /*7590*/  SHF.L.U32 R60, R63.reuse, 0x10, RZ ;  /* 0x000000103f3c7819 */ /* 0x040fe400000006ff */
[----:B------:R-:W-:Y:S02]  /*75a0*/  LOP3.LUT R61, R63, 0xffff0000, RZ, 0xc0, !PT ;  /* 0xffff00003f3d7812 */ /* 0x000fe400078ec0ff */
[C---:B------:R-:W-:Y:S01]  /*75b0*/  SHF.L.U32 R62, R68.reuse, 0x10, RZ ;  /* 0x00000010443e7819 */ /* 0x040fe200000006ff */
[C---:B------:R-:W-:Y:S01]  /*75c0*/  FMUL R4, R47.reuse, R4 ;  /* 0x000000042f047220 */ /* 0x040fe20000400000 */
[----:B------:R-:W-:Y:S01]  /*75d0*/  LOP3.LUT R63, R68, 0xffff0000, RZ, 0xc0, !PT ;  /* 0xffff0000443f7812 */ /* 0x000fe200078ec0ff */
[----:B------:R-:W-:Y:S01]  /*75e0*/  FMUL R5, R47, R5 ;  /* 0x000000052f057220 */ /* 0x000fe20000400000 */
[----:B---3--:R-:W-:Y:S01]  /*75f0*/  SHF.L.U32 R64, R69, 0x10, RZ ;  /* 0x0000001045407819 */ /* 0x008fe200000006ff */
[----:B------:R-:W-:Y:S01]  /*7600*/  FMUL R6, R47, R6 ;  /* 0x000000062f067220 */ /* 0x000fe20000400000 */
[----:B------:R-:W-:Y:S01]  /*7610*/  LOP3.LUT R65, R69, 0xffff0000, RZ, 0xc0, !PT ;  /* 0xffff000045417812 */ /* 0x000fe200078ec0ff */
[----:B------:R-:W-:Y:S01]  /*7620*/  FMUL R7, R47, R7 ;  /* 0x000000072f077220 */ /* 0x000fe20000400000 */
[----:B------:R-:W-:Y:S01]  /*7630*/  SHF.L.U32 R66, R70, 0x10, RZ ;  /* 0x0000001046427819 */ /* 0x000fe200000006ff */
[----:B------:R-:W-:Y:S01]  /*7640*/  FFMA R4, R49, R0, R4 ;  /* 0x0000000031047223 */ /* 0x000fe20000000004 */
[C---:B------:R-:W-:Y:S01]  /*7650*/  SHF.L.U32 R74, R78.reuse, 0x10, RZ ;  /* 0x000000104e4a7819 */ /* 0x040fe200000006ff */
[----:B------:R-:W-:Y:S01]  /*7660*/  FMUL R8, R47, R8 ;  /* 0x000000082f087220 */ /* 0x000fe20000400000 */
[----:B------:R-:W-:Y:S01]  /*7670*/  LOP3.LUT R75, R78, 0xffff0000, RZ, 0xc0, !PT ;  /* 0xffff00004e4b7812 */ /* 0x000fe200078ec0ff */
[C---:B------:R-:W-:Y:S01]  /*7680*/  FFMA R5, R49.reuse, R2, R5 ;  /* 0x0000000231057223 */ /* 0x040fe20000000005 */
[----:B------:R-:W-:Y:S01]  /*7690*/  LOP3.LUT R67, R70, 0xffff0000, RZ, 0xc0, !PT ;  /* 0xffff000046437812 */ /* 0x000fe200078ec0ff */
[C---:B------:R-:W-:Y:S01]  /*76a0*/  FFMA R6, R49.reuse, R3, R6 ;  /* 0x0000000331067223 */ /* 0x040fe20000000006 */
[----:B------:R-:W-:Y:S01]  /*76b0*/  FFMA R7, R49, R48, R7 ;  /* 0x0000003031077223 */ /* 0x000fe20000000007 */
[----:B------:R-:W-:Y:S01]  /*76c0*/  IADD3 R78, PT, PT, R99, UR8, RZ ;  /* 0x00000008634e7c10 */ /* 0x000fe2000fffe0ff */
[----:B------:R-:W-:Y:S01]  /*76d0*/  FFMA R8, R49, R50, R8 ;  /* 0x0000003231087223 */ /* 0x000fe20000000008 */
[----:B------:R-:W-:Y:S01]  /*76e0*/  F2FP.BF16.F32.PACK_AB R4, R5, R4 ;  /* 0x000000040504723e */ /* 0x000fe200000010ff */
[----:B------:R-:W-:Y:S01]  /*76f0*/  FMUL R9, R47, R9 ;  /* 0x000000092f097220 */ /* 0x000fe20000400000 */
[----:B------:R-:W-:Y:S01]  /*7700*/  F2FP.BF16.F32.PACK_AB R5, R7, R6 ;  /* 0x000000060705723e */ /* 0x000fe200000010ff */
[----:B------:R-:W-:Y:S01]  /*7710*/  FMUL R0, R47, R10 ;  /* 0x0000000a2f007220 */ /* 0x000fe20000400000 */
[-C--:B------:R-:W-:Y:S01]  /*7720*/  IADD3 R106, PT, PT, R106, R78.reuse, RZ ;  /* 0x0000004e6a6a7210 */ /* 0x080fe20007ffe0ff */
[----:B------:R-:W-:Y:S01]  /*7730*/  FFMA R9, R49, R51, R9 ;  /* 0x0000003331097223 */ /* 0x000fe20000000009 */
[----:B------:R-:W-:Y:S01]  /*7740*/  IADD3 R105, PT, PT, R105, R78, RZ ;  /* 0x0000004e69697210 */ /* 0x000fe20007ffe0ff */
[----:B------:R-:W-:Y:S01]  /*7750*/  FFMA R0, R49, R52, R0 ;  /* 0x0000003431007223 */ /* 0x000fe20000000000 */
[C---:B------:R-:W-:Y:S01]  /*7760*/  FMUL R2, R47.reuse, R11 ;  /* 0x0000000b2f027220 */ /* 0x040fe20000400000 */
[----:B------:R-:W-:Y:S01]  /*7770*/  FMUL R3, R47, R12 ;  /* 0x0000000c2f037220 */ /* 0x000fe20000400000 */
[----:B------:R-:W-:Y:S01]  /*7780*/  F2FP.BF16.F32.PACK_AB R6, R9, R8 ;  /* 0x000000080906723e */ /* 0x000fe200000010ff */
[----:B------:R-:W-:Y:S01]  /*7790*/  FMUL R10, R47, R13 ;  /* 0x0000000d2f0a7220 */ /* 0x000fe20000400000 */
[C---:B------:R-:W-:Y:S01]  /*77a0*/  FFMA R2, R49.reuse, R53, R2 ;  /* 0x0000003531027223 */ /* 0x040fe20000000002 */
[----:B------:R-:W-:Y:S01]  /*77b0*/  FFMA R3, R49, R54, R3 ;  /* 0x0000003631037223 */ /* 0x000fe20000000003 */
[----:B------:R-:W-:Y:S01]  /*77c0*/  FMUL R11, R47, R14 ;  /* 0x0000000e2f0b7220 */ /* 0x000fe20000400000 */
[----:B------:R-:W-:Y:S01]  /*77d0*/  FFMA R10, R49, R55, R10 ;  /* 0x00000037310a7223 */ /* 0x000fe2000000000a */
[C---:B------:R-:W-:Y:S01]  /*77e0*/  FMUL R15, R47.reuse, R15 ;  /* 0x0000000f2f0f7220 */ /* 0x040fe20000400000 */
[C---:B------:R-:W-:Y:S01]  /*77f0*/  FMUL R12, R47.reuse, R16 ;  /* 0x000000102f0c7220 */ /* 0x040fe20000400000 */
[----:B------:R-:W-:Y:S01]  /*7800*/  FMUL R13, R47, R17 ;  /* 0x000000112f0d7220 */ /* 0x000fe20000400000 */
[----:B------:R-:W-:Y:S01]  /*7810*/  FFMA R11, R49, R56, R11 ;  /* 0x00000038310b7223 */ /* 0x000fe2000000000b */
[----:B------:R-:W-:Y:S01]  /*7820*/  FMUL R14, R47, R18 ;  /* 0x000000122f0e7220 */ /* 0x000fe20000400000 */
[----:B------:R-:W-:Y:S01]  /*7830*/  FFMA R15, R49, R57, R15 ;  /* 0x00000039310f7223 */ /* 0x000fe2000000000f */
[----:B------:R-:W-:Y:S01]  /*7840*/  FMUL R19, R47, R19 ;  /* 0x000000132f137220 */ /* 0x000fe20000400000 */
[----:B------:R-:W-:Y:S01]  /*7850*/  F2FP.BF16.F32.PACK_AB R7, R2, R0 ;  /* 0x000000000207723e */ /* 0x000fe200000010ff */
[----:B------:R-:W-:Y:S01]  /*7860*/  FFMA R12, R49, R58, R12 ;  /* 0x0000003a310c7223 */ /* 0x000fe2000000000c */
[----:B------:R-:W-:Y:S01]  /*7870*/  FMUL R16, R47, R20 ;  /* 0x000000142f107220 */ /* 0x000fe20000400000 */
[----:B------:R-:W-:Y:S01]  /*7880*/  FFMA R13, R49, R59, R13 ;  /* 0x0000003b310d7223 */ /* 0x000fe2000000000d */
[----:B------:R-:W-:Y:S01]  /*7890*/  FMUL R17, R47, R21 ;  /* 0x000000152f117220 */ /* 0x000fe20000400000 */
[----:B------:R1:W-:Y:S01]  /*78a0*/  STS.128 [R99+UR8], R4 ;  /* 0x0000000463007988 */ /* 0x0003e20008000c08 */
[----:B------:R-:W-:Y:S01]  /*78b0*/  SHF.L.U32 R68, R71, 0x10, RZ ;  /* 0x0000001047447819 */ /* 0x000fe200000006ff */
[----:B------:R-:W-:Y:S01]  /*78c0*/  FFMA R14, R49, R60, R14 ;  /* 0x0000003c310e7223 */ /* 0x000fe2000000000e */
[----:B------:R-:W-:Y:S01]  /*78d0*/  LOP3.LUT R69, R71, 0xffff0000, RZ, 0xc0, !PT ;  /* 0xffff000047457812 */ /* 0x000fe200078ec0ff */
[----:B------:R-:W-:Y:S01]  /*78e0*/  FMUL R18, R47, R22 ;  /* 0x000000162f127220 */ /* 0x000fe20000400000 */
[----:B------:R-:W-:Y:S01]  /*78f0*/  SHF.L.U32 R70, R76, 0x10, RZ ;  /* 0x000000104c467819 */ /* 0x000fe200000006ff */
[----:B------:R-:W-:Y:S01]  /*7900*/  FFMA R19, R49, R61, R19 ;  /* 0x0000003d31137223 */ /* 0x000fe20000000013 */
[----:B------:R-:W-:Y:S01]  /*7910*/  FMUL R23, R47, R23 ;  /* 0x000000172f177220 */ /* 0x000fe20000400000 */
[----:B------:R-:W-:Y:S01]  /*7920*/  FFMA R16, R49, R62, R16 ;  /* 0x0000003e31107223 */ /* 0x000fe20000000010 */
[----:B------:R-:W-:Y:S01]  /*7930*/  FMUL R20, R47, R24 ;  /* 0x000000182f147220 */ /* 0x000fe20000400000 */
[----:B------:R-:W-:Y:S01]  /*7940*/  FFMA R17, R49, R63, R17 ;  /* 0x0000003f31117223 */ /* 0x000fe20000000011 */
[----:B------:R-:W-:Y:S01]  /*7950*/  FMUL R21, R47, R25 ;  /* 0x000000192f157220 */ /* 0x000fe20000400000 */
[----:B------:R-:W-:Y:S01]  /*7960*/  FFMA R18, R49, R64, R18 ;  /* 0x0000004031127223 */ /* 0x000fe20000000012 */
[----:B------:R-:W-:Y:S01]  /*7970*/  FMUL R22, R47, R26 ;  /* 0x0000001a2f167220 */ /* 0x000fe20000400000 */
[----:B------:R-:W-:Y:S01]  /*7980*/  F2FP.BF16.F32.PACK_AB R8, R10, R3 ;  /* 0x000000030a08723e */ /* 0x000fe200000010ff */
[----:B------:R-:W-:Y:S01]  /*7990*/  FFMA R23, R49, R65, R23 ;  /* 0x0000004131177223 */ /* 0x000fe20000000017 */
[----:B------:R-:W-:Y:S01]  /*79a0*/  F2FP.BF16.F32.PACK_AB R9, R15, R11 ;  /* 0x0000000b0f09723e */ /* 0x000fe200000010ff */
[----:B------:R-:W-:Y:S01]  /*79b0*/  FMUL R27, R47, R27 ;  /* 0x0000001b2f1b7220 */ /* 0x000fe20000400000 */
[----:B------:R-:W-:Y:S01]  /*79c0*/  F2FP.BF16.F32.PACK_AB R10, R13, R12 ;  /* 0x0000000c0d0a723e */ /* 0x000fe200000010ff */
[----:B------:R-:W-:Y:S01]  /*79d0*/  FFMA R20, R49, R66, R20 ;  /* 0x0000004231147223 */ /* 0x000fe20000000014 */
[----:B------:R-:W-:Y:S01]  /*79e0*/  F2FP.BF16.F32.PACK_AB R11, R19, R14 ;  /* 0x0000000e130b723e */ /* 0x000fe200000010ff */
[----:B------:R-:W-:Y:S01]  /*79f0*/  FMUL R24, R47, R28 ;  /* 0x0000001c2f187220 */ /* 0x000fe20000400000 */
[----:B------:R-:W-:Y:S01]  /*7a00*/  LOP3.LUT R71, R76, 0xffff0000, RZ, 0xc0, !PT ;  /* 0xffff00004c477812 */ /* 0x000fe200078ec0ff */
[----:B------:R-:W-:Y:S01]  /*7a10*/  FFMA R21, R49, R67, R21 ;  /* 0x0000004331157223 */ /* 0x000fe20000000015 */
[----:B------:R-:W-:Y:S01]  /*7a20*/  SHF.L.U32 R72, R77, 0x10, RZ ;  /* 0x000000104d487819 */ /* 0x000fe200000006ff */
[----:B------:R1:W-:Y:S01]  /*7a30*/  STS.128 [R106+0x10], R8 ;  /* 0x000010086a007388 */ /* 0x0003e20000000c00 */
[----:B------:R-:W-:Y:S01]  /*7a40*/  FMUL R25, R47, R29 ;  /* 0x0000001d2f197220 */ /* 0x000fe20000400000 */
[----:B------:R-:W-:Y:S01]  /*7a50*/  FFMA R22, R49, R68, R22 ;  /* 0x0000004431167223 */ /* 0x000fe20000000016 */
[----:B------:R-:W-:Y:S01]  /*7a60*/  LOP3.LUT R73, R77, 0xffff0000, RZ, 0xc0, !PT ;  /* 0xffff00004d497812 */ /* 0x000fe200078ec0ff */
[----:B------:R-:W-:Y:S01]  /*7a70*/  FMUL R26, R47, R30 ;  /* 0x0000001e2f1a7220 */ /* 0x000fe20000400000 */
[----:B------:R-:W-:Y:S01]  /*7a80*/  FFMA R27, R49, R69, R27 ;  /* 0x00000045311b7223 */ /* 0x000fe2000000001b */
[----:B------:R-:W-:Y:S01]  /*7a90*/  FMUL R31, R47, R31 ;  /* 0x0000001f2f1f7220 */ /* 0x000fe20000400000 */
[----:B------:R-:W-:Y:S01]  /*7aa0*/  FFMA R24, R49, R70, R24 ;  /* 0x0000004631187223 */ /* 0x000fe20000000018 */
[----:B------:R-:W-:Y:S01]  /*7ab0*/  FMUL R28, R47, R32 ;  /* 0x000000202f1c7220 */ /* 0x000fe20000400000 */
[----:B------:R-:W-:Y:S01]  /*7ac0*/  FFMA R25, R49, R71, R25 ;  /* 0x0000004731197223 */ /* 0x000fe20000000019 */
[----:B------:R-:W-:Y:S01]  /*7ad0*/  SHF.L.U32 R76, R79, 0x10, RZ ;  /* 0x000000104f4c7819 */ /* 0x000fe200000006ff */
[----:B------:R-:W-:Y:S01]  /*7ae0*/  FMUL R29, R47, R33 ;  /* 0x000000212f1d7220 */ /* 0x000fe20000400000 */
[----:B------:R-:W-:Y:S01]  /*7af0*/  F2FP.BF16.F32.PACK_AB R16, R17, R16 ;  /* 0x000000101110723e */ /* 0x000fe200000010ff */
[----:B------:R-:W-:Y:S01]  /*7b00*/  FFMA R26, R49, R72, R26 ;  /* 0x00000048311a7223 */ /* 0x000fe2000000001a */
[----:B------:R-:W-:Y:S01]  /*7b10*/  LOP3.LUT R77, R79, 0xffff0000, RZ, 0xc0, !PT ;  /* 0xffff00004f4d7812 */ /* 0x000fe200078ec0ff */
[----:B------:R-:W-:Y:S01]  /*7b20*/  FMUL R30, R47, R34 ;  /* 0x000000222f1e7220 */ /* 0x000fe20000400000 */
[----:B------:R-:W-:Y:S01]  /*7b30*/  F2FP.BF16.F32.PACK_AB R17, R23, R18 ;  /* 0x000000121711723e */ /* 0x000fe200000010ff */
[----:B------:R-:W-:Y:S01]  /*7b40*/  FFMA R31, R49, R73, R31 ;  /* 0x00000049311f7223 */ /* 0x000fe2000000001f */
[----:B------:R-:W-:Y:S01]  /*7b50*/  FMUL R35, R47, R35 ;  /* 0x000000232f237220 */ /* 0x000fe20000400000 */
[----:B------:R-:W-:Y:S01]  /*7b60*/  F2FP.BF16.F32.PACK_AB R18, R21, R20 ;  /* 0x000000141512723e */ /* 0x000fe200000010ff */
[----:B------:R-:W-:Y:S01]  /*7b70*/  FFMA R28, R49, R74, R28 ;  /* 0x0000004a311c7223 */ /* 0x000fe2000000001c */
[----:B------:R-:W-:Y:S01]  /*7b80*/  F2FP.BF16.F32.PACK_AB R19, R27, R22 ;  /* 0x000000161b13723e */ /* 0x000fe200000010ff */
[C---:B------:R-:W-:Y:S01]  /*7b90*/  FFMA R29, R49.reuse, R75, R29 ;  /* 0x0000004b311d7223 */ /* 0x040fe2000000001d */
[C---:B------:R-:W-:Y:S01]  /*7ba0*/  FFMA R30, R49.reuse, R76, R30 ;  /* 0x0000004c311e7223 */ /* 0x040fe2000000001e */
[----:B------:R-:W-:Y:S01]  /*7bb0*/  FFMA R35, R49, R77, R35 ;  /* 0x0000004d31237223 */ /* 0x000fe20000000023 */
[----:B------:R-:W-:Y:S01]  /*7bc0*/  F2FP.BF16.F32.PACK_AB R24, R25, R24 ;  /* 0x000000181918723e */ /* 0x000fe200000010ff */
[----:B------:R1:W-:Y:S01]  /*7bd0*/  STS.128 [R105+0x20], R16 ;  /* 0x0000201069007388 */ /* 0x0003e20000000c00 */
[----:B------:R-:W-:Y:S02]  /*7be0*/  F2FP.BF16.F32.PACK_AB R25, R31, R26 ;  /* 0x0000001a1f19723e */ /* 0x000fe400000010ff */
[----:B------:R-:W-:Y:S02]  /*7bf0*/  F2FP.BF16.F32.PACK_AB R26, R29, R28 ;  /* 0x0000001c1d1a723e */ /* 0x000fe400000010ff */
[----:B------:R-:W-:Y:S02]  /*7c00*/  F2FP.BF16.F32.PACK_AB R27, R35, R30 ;  /* 0x0000001e231b723e */ /* 0x000fe400000010ff */
[----:B------:R-:W-:Y:S05]  /*7c10*/  IADD3 R0, PT, PT, R98, R106, RZ ;  /* 0x0000006a62007210 */ /* 0x000fea0007ffe0ff */
        /* <DEDUP_REMOVED lines=9> */
[----:B------:R-:W-:Y:S02]  /*7cb0*/  UIADD3 UR10, UP0, UPT, UR54, 0xa80, URZ ;  /* 0x00000a80360a7890 */ /* 0x000fe4000ff1e0ff */
[----:B------:R-:W-:Y:S02]  /*7cc0*/  UIADD3 UR5, UPT, UPT, UR41, 0x20, URZ ;  /* 0x0000002029057890 */ /* 0x000fe4000fffe0ff */
[----:B------:R-:W-:Y:S02]  /*7cd0*/  UIADD3 UR4, UPT, UPT, UR48, 0x200, UR8 ;  /* 0x0000020030047890 */ /* 0x000fe4000fffe008 */
[----:B------:R-:W-:Y:S01]  /*7ce0*/  UIADD3.X UR11, UPT, UPT, URZ, UR55, URZ, UP0, !UPT ;  /* 0x00000037ff0b7290 */ /* 0x000fe200087fe4ff */
[----:B------:R-:W-:Y:S01]  /*7cf0*/  UMOV UR6, UR42 ;  /* 0x0000002a00067c82 */ /* 0x000fe20008000000 */
[----:B------:R-:W-:Y:S07]  /*7d00*/  UMOV UR7, UR36 ;  /* 0x0000002400077c82 */ /* 0x000fee0008000000 */
[----:B------:R2:W-:Y:S02]  /*7d10*/  UTMASTG.3D [UR4], [UR10] ;  /* 0x000000040a0073b5 */ /* 0x0005e40008010000 */
[----:B--2---:R0:W-:Y:S02]  /*7d20*/  UTMACMDFLUSH ;  /* 0x00000000000079b7 */ /* 0x0041e40000000000 */
.L_x_113:
[----:B------:R-:W-:Y:S05]  /*7d30*/  BSYNC.RECONVERGENT B0 ;  /* 0x0000000000007941 */ /* 0x000fea0003800200 */
.L_x_112:
[----:B------:R-:W-:Y:S01]  /*7d40*/  UIADD3 UR43, UPT, UPT, UR43, 0x1, URZ ;  /* 0x000000012b2b7890 */ /* 0x000fe2000fffe0ff */
[----:B------:R-:W-:Y:S03]  /*7d50*/  BSSY.RECONVERGENT B0, `(.L_x_114) ;  /* 0x0000008000007945 */ /* 0x000fe60003800200 */
[----:B------:R-:W-:Y:S04]  /*7d60*/  UISETP.NE.AND UP0, UPT, UR43, 0x3, UPT ;  /* 0x000000032b00788c */ /* 0x000fe8000bf05270 */
[----:B------:R-:W-:Y:S02]  /*7d70*/  UISETP.EQ.XOR UP1, UPT, UR40, 0x3, !UP0 ;  /* 0x000000032800788c */ /* 0x000fe4000c722a70 */
[----:B------:R-:W-:Y:S02]  /*7d80*/  USEL UR56, UR43, URZ, UP0 ;  /* 0x000000ff2b387287 */ /* 0x000fe40008000000 */
[----:B------:R-:W-:Y:S04]  /*7d90*/  USEL UR4, URZ, 0x1, !UP1 ;  /* 0x00000001ff047887 */ /* 0x000fe8000c800000 */
[----:B------:R-:W-:Y:S01]  /*7da0*/  ULOP3.LUT UR51, UR51, UR4, URZ, 0x3c, !UPT ;  /* 0x0000000433337292 */ /* 0x000fe2000f8e3cff */
[----:B------:R-:W-:Y:S11]  /*7db0*/  @P0 BRA `(.L_x_115) ;  /* 0x0000000000040947 */ /* 0x000ff60003800000 */
[----:B------:R-:W-:Y:S04]  /*7dc0*/  DEPBAR.LE SB0, 0x1 ;  /* 0x000080400000791a */ /* 0x000fe80000000000 */
.L_x_115:
[----:B------:R-:W-:Y:S05]  /*7dd0*/  BSYNC.RECONVERGENT B0 ;  /* 0x0000000000007941 */ /* 0x000fea0003800200 */
.L_x_114:
[----:B------:R-:W-:Y:S01]  /*7de0*/  BAR.SYNC.DEFER_BLOCKING 0x1, 0x80 ;  /* 0x0042000000007b1d */ /* 0x000fe20000010000 */
[----:B------:R-:W-:Y:S01]  /*7df0*/  UISETP.NE.AND UP0, UPT, UR50, -0x2, UPT ;  /* 0xfffffffe3200788c */ /* 0x000fe2000bf05270 */
[----:B------:R-:W-:Y:S08]  /*7e00*/  IADD3 R45, PT, PT, R45, 0x1, RZ ;  /* 0x000000012d2d7810 */ /* 0x000ff00007ffe0ff */
[----:B------:R-:W-:Y:S05]  /*7e10*/  BRA.U !UP0, `(.L_x_116) ;  /* 0x0000000108287547 */ /* 0x000fea000b800000 */
[----:B------:R-:W-:Y:S01]  /*7e20*/  ISETP.NE.AND P0, PT, R104, RZ, PT ;  /* 0x000000ff6800720c */ /* 0x000fe20003f05270 */
[----:B------:R-:W-:Y:S01]  /*7e30*/  IMAD.U32 R2, RZ, RZ, UR49 ;  /* 0x00000031ff027e24 */ /* 0x000fe2000f8e00ff */
[----:B------:R-:W-:Y:S01]  /*7e40*/  UIADD3 UR49, UPT, UPT, UR49, 0x1, URZ ;  /* 0x0000000131317890 */ /* 0x000fe2000fffe0ff */
[----:B-1----:R-:W-:Y:S03]  /*7e50*/  IMAD.U32 R0, RZ, RZ, UR37 ;  /* 0x00000025ff007e24 */ /* 0x002fe6000f8e00ff */
[----:B------:R-:W-:Y:S04]  /*7e60*/  UISETP.NE.AND UP0, UPT, UR49, 0x3, UPT ;  /* 0x000000033100788c */ /* 0x000fe8000bf05270 */
[----:B------:R-:W-:Y:S03]  /*7e70*/  USEL UR49, UR49, URZ, UP0 ;  /* 0x000000ff31317287 */ /* 0x000fe60008000000 */
[----:B------:R-:W-:Y:S05]  /*7e80*/  @P0 LEA R2, R2, UR48, 0x3 ;  /* 0x0000003002020c11 */ /* 0x000fea000f8e18ff */
[----:B------:R-:W-:Y:S05]  /*7e90*/  @P0 VIADD R2, R2, 0x88 ;  /* 0x0000008802020836 */ /* 0x000fea0000000000 */
[----:B------:R-:W-:Y:S04]  /*7ea0*/  @P0 PRMT R0, R0, 0x654, R2 ;  /* 0x0000065400000816 */ /* 0x000fe80000000002 */
[----:B------:R2:W-:Y:S03]  /*7eb0*/  @P0 SYNCS.ARRIVE.TRANS64.RED.A1T0 RZ, [R0+URZ], RZ ;  /* 0x000000ff00ff09a7 */ /* 0x0005e600081004ff */
.L_x_116:
[----:B------:R-:W-:Y:S01]  /*7ec0*/  ISETP.NE.AND P2, PT, R101, RZ, PT ;  /* 0x000000ff6500720c */ /* 0x000fe20003f45270 */
[----:B-12---:R-:W-:Y:S01]  /*7ed0*/  IMAD.IADD R0, R44, 0x1, R87 ;  /* 0x000000012c007824 */ /* 0x006fe200078e0257 */
[----:B------:R-:W-:Y:S01]  /*7ee0*/  ISETP.NE.AND P0, PT, R103, 0x2, PT ;  /* 0x000000026700780c */ /* 0x000fe20003f05270 */
[----:B------:R-:W-:Y:S01]  /*7ef0*/  UIADD3 UR50, UPT, UPT, UR50, 0x2, URZ ;  /* 0x0000000232327890 */ /* 0x000fe2000fffe0ff */
[----:B------:R-:W-:Y:S01]  /*7f00*/  ISETP.NE.AND P1, PT, R45, 0x2, PT ;  /* 0x000000022d00780c */ /* 0x000fe20003f25270 */
[----:B------:R-:W-:Y:S01]  /*7f10*/  IMAD.IADD R14, R43, 0x1, R86 ;  /* 0x000000012b0e7824 */ /* 0x000fe200078e0256 */
[----:B------:R-:W-:Y:S02]  /*7f20*/  R2UR UR20, R0 ;  /* 0x00000000001472ca */ /* 0x000fe400000e0000 */
[----:B------:R-:W-:Y:S02]  /*7f30*/  SEL R2, RZ, 0x1, P0 ;  /* 0x00000001ff027807 */ /* 0x000fe40000000000 */
[----:B------:R-:W-:Y:S02]  /*7f40*/  SEL R0, RZ, 0x1, P1 ;  /* 0x00000001ff007807 */ /* 0x000fe40000800000 */
[----:B------:R-:W-:Y:S02]  /*7f50*/  LOP3.LUT R96, R96, R2, RZ, 0x3c, !PT ;  /* 0x0000000260607212 */ /* 0x000fe400078e3cff */
[----:B------:R-:W-:Y:S02]  /*7f60*/  @P2 R2UR UR36, R95 ;  /* 0x000000005f2422ca */ /* 0x000fe400000e0000 */
[----:B------:R-:W-:Y:S02]  /*7f70*/  LOP3.LUT R97, R97, R0, RZ, 0x3c, !PT ;  /* 0x0000000061617212 */ /* 0x000fe400078e3cff */
[----:B------:R-:W-:Y:S02]  /*7f80*/  SEL R103, R103, RZ, P0 ;  /* 0x000000ff67677207 */ /* 0x000fe40000000000 */
[----:B------:R-:W-:Y:S01]  /*7f90*/  SEL R45, R45, RZ, P1 ;  /* 0x000000ff2d2d7207 */ /* 0x000fe20000800000 */
[----:B------:R-:W-:Y:S08]  /*7fa0*/  @P2 BRA `(.L_x_117) ;  /* 0xffffffd800042947 */ /* 0x000ff0000383ffff */
[----:B------:R-:W-:-:S09]  /*7fb0*/  UISETP.NE.AND UP0, UPT, UR53, URZ, UPT ;  /* 0x000000ff3500728c */ /* 0x000fd2000bf05270 */
[----:B------:R-:W-:Y:S05]  /*7fc0*/  BRA.U !UP0, `(.L_x_118) ;  /* 0x0000000108487547 */ /* 0x000fea000b800000 */
[----:B------:R-:W1:Y:S02]  /*7fd0*/  LDCU.64 UR4, c[0x0][0xc90] ;  /* 0x00019200ff0477ac */ /* 0x000e640008000a00 */
[----:B-1----:R-:W-:-:S04]  /*7fe0*/  UISETP.NE.U32.AND UP0, UPT, UR4, URZ, UPT ;  /* 0x000000ff0400728c */ /* 0x002fc8000bf05070 */
[----:B------:R-:W-:-:S09]  /*7ff0*/  UISETP.NE.AND.EX UP0, UPT, UR5, URZ, UPT, UP0 ;  /* 0x000000ff0500728c */ /* 0x000fd2000bf05300 */
[----:B------:R-:W-:Y:S05]  /*8000*/  BRA.U UP0, `(.L_x_119) ;  /* 0x00000001000c7547 */ /* 0x000fea000b800000 */
[----:B------:R-:W-:-:S13]  /*8010*/  FSETP.NEU.AND P0, PT, R49, RZ, PT ;  /* 0x000000ff3100720b */ /* 0x000fda0003f0d000 */
[----:B------:R-:W-:Y:S05]  /*8020*/  @!P0 EXIT ;  /* 0x000000000000894d */ /* 0x000fea0003800000 */
[----:B------:R-:W-:Y:S05]  /*8030*/  BRA `(.L_x_118) ;  /* 0x00000000002c7947 */ /* 0x000fea0003800000 */
.L_x_119:
[----:B------:R-:W-:Y:S01]  /*8040*/  ISETP.NE.AND P0, PT, R102, RZ, PT ;  /* 0x000000ff6600720c */ /* 0x000fe20003f05270 */
[----:B------:R-:W-:-:S12]  /*8050*/  BSSY.RECONVERGENT B0, `(.L_x_118) ;  /* 0x0000009000007945 */ /* 0x000fd80003800200 */
[----:B------:R-:W-:Y:S05]  /*8060*/  @P0 BRA `(.L_x_120) ;  /* 0x0000000000140947 */ /* 0x000fea0003800000 */
[----:B------:R-:W1:Y:S02]  /*8070*/  LDCU.64 UR4, c[0x0][0xc88] ;  /* 0x00019100ff0477ac */ /* 0x000e640008000a00 */
[----:B-1----:R-:W-:-:S04]  /*8080*/  ISETP.NE.U32.AND P0, PT, RZ, UR4, PT ;  /* 0x00000004ff007c0c */ /* 0x002fc8000bf05070 */
[----:B------:R-:W-:-:S13]  /*8090*/  ISETP.NE.AND.EX P0, PT, RZ, UR5, PT, P0 ;  /* 0x00000005ff007c0c */ /* 0x000fda000bf05300 */
[----:B------:R-:W-:Y:S05]  /*80a0*/  @!P0 EXIT ;  /* 0x000000000000894d */ /* 0x000fea0003800000 */
[----:B------:R-:W-:Y:S05]  /*80b0*/  BRA `(.L_x_121) ;  /* 0x0000000000087947 */ /* 0x000fea0003800000 */
.L_x_120:
[----:B------:R-:W-:-:S13]  /*80c0*/  FSETP.NEU.AND P0, PT, R49, RZ, PT ;  /* 0x000000ff3100720b */ /* 0x000fda0003f0d000 */
[----:B------:R-:W-:Y:S05]  /*80d0*/  @!P0 EXIT ;  /* 0x000000000000894d */ /* 0x000fea0003800000 */
.L_x_121:
[----:B------:R-:W-:Y:S05]  /*80e0*/  BSYNC.RECONVERGENT B0 ;  /* 0x0000000000007941 */ /* 0x000fea0003800200 */
.L_x_118:
[----:B------:R-:W-:Y:S01]  /*80f0*/  ULEA UR4, UR49, UR48, 0x3 ;  /* 0x0000003031047291 */ /* 0x000fe2000f8e18ff */
[----:B------:R-:W-:-:S04]  /*8100*/  DEPBAR.LE SB0, 0x0 ;  /* 0x000080000000791a */ /* 0x000fc80000000000 */
[----:B------:R-:W-:-:S04]  /*8110*/  UIADD3 UR4, UPT, UPT, UR4, 0x88, URZ ;  /* 0x0000008804047890 */ /* 0x000fc8000fffe0ff */
[----:B------:R-:W-:-:S09]  /*8120*/  UPRMT UR4, UR37, 0x654, UR4 ;  /* 0x0000065425047896 */ /* 0x000fd20008000004 */
[----:B------:R-:W-:Y:S01]  /*8130*/  SYNCS.ARRIVE.TRANS64.RED.A1T0 RZ, [UR4], RZ ;  /* 0x000000ffffff79a7 */ /* 0x000fe20008100404 */
[----:B------:R-:W-:Y:S05]  /*8140*/  EXIT ;  /* 0x000000000000794d */ /* 0x000fea0003800000 */
.L_x_19:
[----:B--2---:R2:W1:Y:S02]  /*8150*/  SYNCS.PHASECHK.TRANS64.TRYWAIT P0, [R2+URZ+0x100], R3 ;  /* 0x00010003020075a7 */ /* 0x00446400080011ff */
[----:B-1----:R-:W-:Y:S05]  /*8160*/  @!P0 NANOSLEEP.SYNCS 0x989680 ;  /* 0x009896800000895d */ /* 0x002fea0003900000 */
[----:B------:R-:W1:Y:S02]  /*8170*/  @!P0 SYNCS.PHASECHK.TRANS64 P0, [R2+URZ+0x100], R3 ;  /* 0x00010003020085a7 */ /* 0x000e6400080010ff */
[----:B-1----:R-:W-:Y:S05]  /*8180*/  @!P0 BRA `(.L_x_19) ;  /* 0xfffffffc00f08947 */ /* 0x002fea000383ffff */
[----:B------:R-:W-:Y:S05]  /*8190*/  BRA `(.L_x_122) ;  /* 0xffffff9400347947 */ /* 0x000fea000383ffff */
.L_x_22:
[----:B------:R-:W-:-:S07]  /*81a0*/  MOV R2, UR33 ;  /* 0x0000002100027c02 */ /* 0x000fce0008000f00 */
.L_x_123:
[----:B-1----:R1:W2:Y:S02]  /*81b0*/  SYNCS.PHASECHK.TRANS64.TRYWAIT P0, [R2+URZ+0x38], R4 ;  /* 0x00003804020075a7 */ /* 0x0022a400080011ff */
[----:B--2---:R-:W-:Y:S05]  /*81c0*/  @!P0 NANOSLEEP.SYNCS 0x989680 ;  /* 0x009896800000895d */ /* 0x004fea0003900000 */
[----:B------:R-:W2:Y:S02]  /*81d0*/  @!P0 SYNCS.PHASECHK.TRANS64 P0, [R2+URZ+0x38], R4 ;  /* 0x00003804020085a7 */ /* 0x000ea400080010ff */
[----:B--2---:R-:W-:Y:S05]  /*81e0*/  @!P0 BRA `(.L_x_123) ;  /* 0xfffffffc00f08947 */ /* 0x004fea000383ffff */
[----:B------:R-:W-:Y:S05]  /*81f0*/  BRA `(.L_x_21) ;  /* 0xffffff94008c7947 */ /* 0x000fea000383ffff */
.L_x_30:
[----:B------:R-:W-:-:S07]  /*8200*/  MOV R2, UR33 ;  /* 0x0000002100027c02 */ /* 0x000fce0008000f00 */
.L_x_124:
[----:B-1----:R1:W2:Y:S02]  /*8210*/  SYNCS.PHASECHK.TRANS64.TRYWAIT P0, [R2+URZ+0x38], R4 ;  /* 0x00003804020075a7 */ /* 0x0022a400080011ff */
[----:B--2---:R-:W-:Y:S05]  /*8220*/  @!P0 NANOSLEEP.SYNCS 0x989680 ;  /* 0x009896800000895d */ /* 0x004fea0003900000 */
[----:B------:R-:W2:Y:S02]  /*8230*/  @!P0 SYNCS.PHASECHK.TRANS64 P0, [R2+URZ+0x38], R4 ;  /* 0x00003804020085a7 */ /* 0x000ea400080010ff */
[----:B--2---:R-:W-:Y:S05]  /*8240*/  @!P0 BRA `(.L_x_124) ;  /* 0xfffffffc00f08947 */ /* 0x004fea000383ffff */
[----:B------:R-:W-:Y:S05]  /*8250*/  BRA `(.L_x_29) ;  /* 0xffffff98008c7947 */ /* 0x000fea000383ffff */
.L_x_36:
[----:B-1----:R1:W2:Y:S02]  /*8260*/  SYNCS.PHASECHK.TRANS64.TRYWAIT P0, [R2+URZ+0xb0], R3 ;  /* 0x0000b003020075a7 */ /* 0x0022a400080011ff */
[----:B--2---:R-:W-:Y:S05]  /*8270*/  @!P0 NANOSLEEP.SYNCS 0x989680 ;  /* 0x009896800000895d */ /* 0x004fea0003900000 */
[----:B------:R-:W2:Y:S02]  /*8280*/  @!P0 SYNCS.PHASECHK.TRANS64 P0, [R2+URZ+0xb0], R3 ;  /* 0x0000b003020085a7 */ /* 0x000ea400080010ff */
[----:B--2---:R-:W-:Y:S05]  /*8290*/  @!P0 BRA `(.L_x_36) ;  /* 0xfffffffc00f08947 */ /* 0x004fea000383ffff */
[----:B------:R-:W-:Y:S05]  /*82a0*/  BRA `(.L_x_125) ;  /* 0xffffff9c006c7947 */ /* 0x000fea000383ffff */
.L_x_40:
[----:B----4-:R-:W-:-:S07]  /*82b0*/  MOV R0, UR5 ;  /* 0x0000000500007c02 */ /* 0x010fce0008000f00 */
.L_x_126:
[----:B-1----:R1:W2:Y:S02]  /*82c0*/  SYNCS.PHASECHK.TRANS64.TRYWAIT P0, [R0+URZ], R2 ;  /* 0x00000002000075a7 */ /* 0x0022a400080011ff */
[----:B--2---:R-:W-:Y:S05]  /*82d0*/  @!P0 NANOSLEEP.SYNCS 0x989680 ;  /* 0x009896800000895d */ /* 0x004fea0003900000 */
[----:B------:R-:W2:Y:S02]  /*82e0*/  @!P0 SYNCS.PHASECHK.TRANS64 P0, [R0+URZ], R2 ;  /* 0x00000002000085a7 */ /* 0x000ea400080010ff */
[----:B--2---:R-:W-:Y:S05]  /*82f0*/  @!P0 BRA `(.L_x_126) ;  /* 0xfffffffc00f08947 */ /* 0x004fea000383ffff */
[----:B------:R-:W-:Y:S05]  /*8300*/  BRA `(.L_x_127) ;  /* 0xffffffa000e07947 */ /* 0x000fea000383ffff */
.L_x_41:
[----:B----4-:R-:W-:-:S07]  /*8310*/  MOV R0, UR5 ;  /* 0x0000000500007c02 */ /* 0x010fce0008000f00 */
.L_x_128:
[----:B-1----:R1:W2:Y:S02]  /*8320*/  SYNCS.PHASECHK.TRANS64.TRYWAIT P0, [R0+URZ], R3 ;  /* 0x00000003000075a7 */ /* 0x0022a400080011ff */
[----:B--2---:R-:W-:Y:S05]  /*8330*/  @!P0 NANOSLEEP.SYNCS 0x989680 ;  /* 0x009896800000895d */ /* 0x004fea0003900000 */
[----:B------:R-:W2:Y:S02]  /*8340*/  @!P0 SYNCS.PHASECHK.TRANS64 P0, [R0+URZ], R3 ;  /* 0x00000003000085a7 */ /* 0x000ea400080010ff */
[----:B--2---:R-:W-:Y:S05]  /*8350*/  @!P0 BRA `(.L_x_128) ;  /* 0xfffffffc00f08947 */ /* 0x004fea000383ffff */
[----:B------:R-:W-:Y:S05]  /*8360*/  BRA `(.L_x_129) ;  /* 0xffffffa000ec7947 */ /* 0x000fea000383ffff */
.L_x_42:
[----:B----4-:R-:W-:-:S07]  /*8370*/  MOV R0, UR5 ;  /* 0x0000000500007c02 */ /* 0x010fce0008000f00 */
.L_x_130:
[----:B-1----:R1:W2:Y:S02]  /*8380*/  SYNCS.PHASECHK.TRANS64.TRYWAIT P0, [R0+URZ], R3 ;  /* 0x00000003000075a7 */ /* 0x0022a400080011ff */
[----:B--2---:R-:W-:Y:S05]  /*8390*/  @!P0 NANOSLEEP.SYNCS 0x989680 ;  /* 0x009896800000895d */ /* 0x004fea0003900000 */
[----:B------:R-:W2:Y:S02]  /*83a0*/  @!P0 SYNCS.PHASECHK.TRANS64 P0, [R0+URZ], R3 ;  /* 0x00000003000085a7 */ /* 0x000ea400080010ff */
[----:B--2---:R-:W-:Y:S05]  /*83b0*/  @!P0 BRA `(.L_x_130) ;  /* 0xfffffffc00f08947 */ /* 0x004fea000383ffff */
[----:B------:R-:W-:Y:S05]  /*83c0*/  BRA `(.L_x_131) ;  /* 0xffffffa000f87947 */ /* 0x000fea000383ffff */
.L_x_43:
[----:B----4-:R-:W-:-:S07]  /*83d0*/  MOV R0, UR5 ;  /* 0x0000000500007c02 */ /* 0x010fce0008000f00 */
.L_x_132:
[----:B-1----:R1:W2:Y:S02]  /*83e0*/  SYNCS.PHASECHK.TRANS64.TRYWAIT P0, [R0+URZ], R3 ;  /* 0x00000003000075a7 */ /* 0x0022a400080011ff */
[----:B--2---:R-:W-:Y:S05]  /*83f0*/  @!P0 NANOSLEEP.SYNCS 0x989680 ;  /* 0x009896800000895d */ /* 0x004fea0003900000 */
[----:B------:R-:W2:Y:S02]  /*8400*/  @!P0 SYNCS.PHASECHK.TRANS64 P0, [R0+URZ], R3 ;  /* 0x00000003000085a7 */ /* 0x000ea400080010ff */
[----:B--2---:R-:W-:Y:S05]  /*8410*/  @!P0 BRA `(.L_x_132) ;  /* 0xfffffffc00f08947 */ /* 0x004fea000383ffff */
[----:B------:R-:W-:Y:S05]  /*8420*/  BRA `(.L_x_133) ;  /* 0xffffffa400047947 */ /* 0x000fea000383ffff */
.L_x_44:
[----:B----4-:R-:W-:-:S07]  /*8430*/  MOV R0, UR5 ;  /* 0x0000000500007c02 */ /* 0x010fce0008000f00 */
.L_x_134:
[----:B-1----:R1:W2:Y:S02]  /*8440*/  SYNCS.PHASECHK.TRANS64.TRYWAIT P0, [R0+URZ], R3 ;  /* 0x00000003000075a7 */ /* 0x0022a400080011ff */
[----:B--2---:R-:W-:Y:S05]  /*8450*/  @!P0 NANOSLEEP.SYNCS 0x989680 ;  /* 0x009896800000895d */ /* 0x004fea0003900000 */
[----:B------:R-:W2:Y:S02]  /*8460*/  @!P0 SYNCS.PHASECHK.TRANS64 P0, [R0+URZ], R3 ;  /* 0x00000003000085a7 */ /* 0x000ea400080010ff */
[----:B--2---:R-:W-:Y:S05]  /*8470*/  @!P0 BRA `(.L_x_134) ;  /* 0xfffffffc00f08947 */ /* 0x004fea000383ffff */
[----:B------:R-:W-:Y:S05]  /*8480*/  BRA `(.L_x_135) ;  /* 0xffffffa400107947 */ /* 0x000fea000383ffff */
.L_x_45:
[----:B----4-:R-:W-:-:S07]  /*8490*/  MOV R0, UR5 ;  /* 0x0000000500007c02 */ /* 0x010fce0008000f00 */
.L_x_136:
[----:B-1----:R1:W2:Y:S02]  /*84a0*/  SYNCS.PHASECHK.TRANS64.TRYWAIT P0, [R0+URZ], R3 ;  /* 0x00000003000075a7 */ /* 0x0022a400080011ff */
[----:B--2---:R-:W-:Y:S05]  /*84b0*/  @!P0 NANOSLEEP.SYNCS 0x989680 ;  /* 0x009896800000895d */ /* 0x004fea0003900000 */
[----:B------:R-:W2:Y:S02]  /*84c0*/  @!P0 SYNCS.PHASECHK.TRANS64 P0, [R0+URZ], R3 ;  /* 0x00000003000085a7 */ /* 0x000ea400080010ff */
[----:B--2---:R-:W-:Y:S05]  /*84d0*/  @!P0 BRA `(.L_x_136) ;  /* 0xfffffffc00f08947 */ /* 0x004fea000383ffff */
[----:B------:R-:W-:Y:S05]  /*84e0*/  BRA `(.L_x_137) ;  /* 0xffffffa4001c7947 */ /* 0x000fea000383ffff */
.L_x_48:
[----:B-1----:R1:W2:Y:S02]  /*84f0*/  SYNCS.PHASECHK.TRANS64.TRYWAIT P0, [R0+URZ+0xf0], R4 ;  /* 0x0000f004000075a7 */ /* 0x0022a400080011ff */
[----:B--2---:R-:W-:Y:S05]  /*8500*/  @!P0 NANOSLEEP.SYNCS 0x989680 ;  /* 0x009896800000895d */ /* 0x004fea0003900000 */
[----:B------:R-:W2:Y:S02]  /*8510*/  @!P0 SYNCS.PHASECHK.TRANS64 P0, [R0+URZ+0xf0], R4 ;  /* 0x0000f004000085a7 */ /* 0x000ea400080010ff */
[----:B--2---:R-:W-:Y:S05]  /*8520*/  @!P0 BRA `(.L_x_48) ;  /* 0xfffffffc00f08947 */ /* 0x004fea000383ffff */
[----:B------:R-:W-:Y:S05]  /*8530*/  BRA `(.L_x_138) ;  /* 0xffffffa400787947 */ /* 0x000fea000383ffff */
.L_x_49:
[----:B------:R-:W-:-:S07]  /*8540*/  MOV R0, UR5 ;  /* 0x0000000500007c02 */ /* 0x000fce0008000f00 */
.L_x_139:
[----:B-1----:R1:W2:Y:S02]  /*8550*/  SYNCS.PHASECHK.TRANS64.TRYWAIT P0, [R0+URZ+0xc0], R5 ;  /* 0x0000c005000075a7 */ /* 0x0022a400080011ff */
[----:B--2---:R-:W-:Y:S05]  /*8560*/  @!P0 NANOSLEEP.SYNCS 0x989680 ;  /* 0x009896800000895d */ /* 0x004fea0003900000 */
[----:B------:R-:W2:Y:S02]  /*8570*/  @!P0 SYNCS.PHASECHK.TRANS64 P0, [R0+URZ+0xc0], R5 ;  /* 0x0000c005000085a7 */ /* 0x000ea400080010ff */
[----:B--2---:R-:W-:Y:S05]  /*8580*/  @!P0 BRA `(.L_x_139) ;  /* 0xfffffffc00f08947 */ /* 0x004fea000383ffff */
[----:B------:R-:W-:Y:S05]  /*8590*/  BRA `(.L_x_140) ;  /* 0xffffffa400887947 */ /* 0x000fea000383ffff */
.L_x_50:
[----:B-1----:R1:W2:Y:S02]  /*85a0*/  SYNCS.PHASECHK.TRANS64.TRYWAIT P1, [R0+URZ+0xb0], R4 ;  /* 0x0000b004000075a7 */ /* 0x0022a400080211ff */
[----:B--2---:R-:W-:Y:S05]  /*85b0*/  @!P1 NANOSLEEP.SYNCS 0x989680 ;  /* 0x009896800000995d */ /* 0x004fea0003900000 */
[----:B------:R-:W2:Y:S02]  /*85c0*/  @!P1 SYNCS.PHASECHK.TRANS64 P1, [R0+URZ+0xb0], R4 ;  /* 0x0000b004000095a7 */ /* 0x000ea400080210ff */
[----:B--2---:R-:W-:Y:S05]  /*85d0*/  @!P1 BRA `(.L_x_50) ;  /* 0xfffffffc00f09947 */ /* 0x004fea000383ffff */
[----:B------:R-:W-:Y:S05]  /*85e0*/  BRA `(.L_x_141) ;  /* 0xffffffa400b87947 */ /* 0x000fea000383ffff */
.L_x_53:
[----:B------:R-:W-:-:S07]  /*85f0*/  MOV R0, UR5 ;  /* 0x0000000500007c02 */ /* 0x000fce0008000f00 */
.L_x_142:
[----:B-1----:R1:W2:Y:S02]  /*8600*/  SYNCS.PHASECHK.TRANS64.TRYWAIT P0, [R0+URZ+0xc0], R2 ;  /* 0x0000c002000075a7 */ /* 0x0022a400080011ff */
[----:B--2---:R-:W-:Y:S05]  /*8610*/  @!P0 NANOSLEEP.SYNCS 0x989680 ;  /* 0x009896800000895d */ /* 0x004fea0003900000 */
[----:B------:R-:W2:Y:S02]  /*8620*/  @!P0 SYNCS.PHASECHK.TRANS64 P0, [R0+URZ+0xc0], R2 ;  /* 0x0000c002000085a7 */ /* 0x000ea400080010ff */
[----:B--2---:R-:W-:Y:S05]  /*8630*/  @!P0 BRA `(.L_x_142) ;  /* 0xfffffffc00f08947 */ /* 0x004fea000383ffff */
[----:B------:R-:W-:Y:S05]  /*8640*/  BRA `(.L_x_52) ;  /* 0xffffffa8000c7947 */ /* 0x000fea000383ffff */
.L_x_60:
[----:B--2---:R2:W4:Y:S02]  /*8650*/  SYNCS.PHASECHK.TRANS64.TRYWAIT P0, [R2+URZ+0xb0], R3 ;  /* 0x0000b003020075a7 */ /* 0x00452400080011ff */
[----:B----4-:R-:W-:Y:S05]  /*8660*/  @!P0 NANOSLEEP.SYNCS 0x989680 ;  /* 0x009896800000895d */ /* 0x010fea0003900000 */
[----:B------:R-:W4:Y:S02]  /*8670*/  @!P0 SYNCS.PHASECHK.TRANS64 P0, [R2+URZ+0xb0], R3 ;  /* 0x0000b003020085a7 */ /* 0x000f2400080010ff */
[----:B----4-:R-:W-:Y:S05]  /*8680*/  @!P0 BRA `(.L_x_60) ;  /* 0xfffffffc00f08947 */ /* 0x010fea000383ffff */
[----:B------:R-:W-:Y:S05]  /*8690*/  BRA `(.L_x_143) ;  /* 0xffffffac00c47947 */ /* 0x000fea000383ffff */
.L_x_63:
[----:B------:R-:W-:-:S07]  /*86a0*/  MOV R3, UR15 ;  /* 0x0000000f00037c02 */ /* 0x000fce0008000f00 */
.L_x_144:
[----:B--2---:R2:W3:Y:S02]  /*86b0*/  SYNCS.PHASECHK.TRANS64.TRYWAIT P0, [R3+URZ+0xe0], R2 ;  /* 0x0000e002030075a7 */ /* 0x0044e400080011ff */
[----:B---3--:R-:W-:Y:S05]  /*86c0*/  @!P0 NANOSLEEP.SYNCS 0x989680 ;  /* 0x009896800000895d */ /* 0x008fea0003900000 */
[----:B------:R-:W3:Y:S02]  /*86d0*/  @!P0 SYNCS.PHASECHK.TRANS64 P0, [R3+URZ+0xe0], R2 ;  /* 0x0000e002030085a7 */ /* 0x000ee400080010ff */
[----:B---3--:R-:W-:Y:S05]  /*86e0*/  @!P0 BRA `(.L_x_144) ;  /* 0xfffffffc00f08947 */ /* 0x008fea000383ffff */
[----:B------:R-:W-:Y:S05]  /*86f0*/  BRA `(.L_x_145) ;  /* 0xffffffb400287947 */ /* 0x000fea000383ffff */
.L_x_66:
[----:B------:R-:W-:Y:S07]  /*8700*/  MOV R2, UR22 ;  /* 0x0000001600027c02 */ /* 0x000fee0008000f00 */
.L_x_146:
[----:B--2---:R2:W3:Y:S02]  /*8710*/  SYNCS.PHASECHK.TRANS64.TRYWAIT P0, [R2+URZ], R3 ;  /* 0x00000003020075a7 */ /* 0x0044e400080011ff */
[----:B---3--:R-:W-:Y:S05]  /*8720*/  @!P0 NANOSLEEP.SYNCS 0x989680 ;  /* 0x009896800000895d */ /* 0x008fea0003900000 */
[----:B------:R-:W3:Y:S02]  /*8730*/  @!P0 SYNCS.PHASECHK.TRANS64 P0, [R2+URZ], R3 ;  /* 0x00000003020085a7 */ /* 0x000ee400080010ff */
[----:B---3--:R-:W-:Y:S05]  /*8740*/  @!P0 BRA `(.L_x_146) ;  /* 0xfffffffc00f08947 */ /* 0x008fea000383ffff */
[----:B------:R-:W-:Y:S05]  /*8750*/  BRA `(.L_x_65) ;  /* 0xffffffb400a07947 */ /* 0x000fea000383ffff */
.L_x_69:
[----:B------:R-:W-:-:S07]  /*8760*/  MOV R0, UR5 ;  /* 0x0000000500007c02 */ /* 0x000fce0008000f00 */
.L_x_147:
[----:B-1----:R1:W3:Y:S02]  /*8770*/  SYNCS.PHASECHK.TRANS64.TRYWAIT P0, [R0+URZ], R2 ;  /* 0x00000002000075a7 */ /* 0x0022e400080011ff */
[----:B---3--:R-:W-:Y:S05]  /*8780*/  @!P0 NANOSLEEP.SYNCS 0x989680 ;  /* 0x009896800000895d */ /* 0x008fea0003900000 */
[----:B------:R-:W3:Y:S02]  /*8790*/  @!P0 SYNCS.PHASECHK.TRANS64 P0, [R0+URZ], R2 ;  /* 0x00000002000085a7 */ /* 0x000ee400080010ff */
[----:B---3--:R-:W-:Y:S05]  /*87a0*/  @!P0 BRA `(.L_x_147) ;  /* 0xfffffffc00f08947 */ /* 0x008fea000383ffff */
[----:B------:R-:W-:Y:S05]  /*87b0*/  BRA `(.L_x_148) ;  /* 0xffffffb800e47947 */ /* 0x000fea000383ffff */
.L_x_70:
[----:B------:R-:W-:-:S07]  /*87c0*/  MOV R0, UR6 ;  /* 0x0000000600007c02 */ /* 0x000fce0008000f00 */
.L_x_149:
[----:B-1----:R1:W3:Y:S02]  /*87d0*/  SYNCS.PHASECHK.TRANS64.TRYWAIT P0, [R0+URZ], R2 ;  /* 0x00000002000075a7 */ /* 0x0022e400080011ff */
[----:B---3--:R-:W-:Y:S05]  /*87e0*/  @!P0 NANOSLEEP.SYNCS 0x989680 ;  /* 0x009896800000895d */ /* 0x008fea0003900000 */
[----:B------:R-:W3:Y:S02]  /*87f0*/  @!P0 SYNCS.PHASECHK.TRANS64 P0, [R0+URZ], R2 ;  /* 0x00000002000085a7 */ /* 0x000ee400080010ff */
[----:B---3--:R-:W-:Y:S05]  /*8800*/  @!P0 BRA `(.L_x_149) ;  /* 0xfffffffc00f08947 */ /* 0x008fea000383ffff */
[----:B------:R-:W-:Y:S05]  /*8810*/  BRA `(.L_x_150) ;  /* 0xffffffb800f07947 */ /* 0x000fea000383ffff */
.L_x_75:
[----:B--2---:R2:W3:Y:S02]  /*8820*/  SYNCS.PHASECHK.TRANS64.TRYWAIT P0, [R0+URZ+0xb0], R2 ;  /* 0x0000b002000075a7 */ /* 0x0044e400080011ff */
[----:B---3--:R-:W-:Y:S05]  /*8830*/  @!P0 NANOSLEEP.SYNCS 0x989680 ;  /* 0x009896800000895d */ /* 0x008fea0003900000 */
[----:B------:R-:W3:Y:S02]  /*8840*/  @!P0 SYNCS.PHASECHK.TRANS64 P0, [R0+URZ+0xb0], R2 ;  /* 0x0000b002000085a7 */ /* 0x000ee400080010ff */
[----:B---3--:R-:W-:Y:S05]  /*8850*/  @!P0 BRA `(.L_x_75) ;  /* 0xfffffffc00f08947 */ /* 0x008fea000383ffff */
[----:B------:R-:W-:Y:S05]  /*8860*/  BRA `(.L_x_151) ;  /* 0xffffffbc00e87947 */ /* 0x000fea000383ffff */
.L_x_78:
[----:B------:R-:W-:Y:S07]  /*8870*/  MOV R0, UR7 ;  /* 0x0000000700007c02 */ /* 0x000fee0008000f00 */
.L_x_152:
[----:B--2---:R2:W3:Y:S02]  /*8880*/  SYNCS.PHASECHK.TRANS64.TRYWAIT P0, [R0+URZ+0xa8], R2 ;  /* 0x0000a802000075a7 */ /* 0x0044e400080011ff */
[----:B---3--:R-:W-:Y:S05]  /*8890*/  @!P0 NANOSLEEP.SYNCS 0x989680 ;  /* 0x009896800000895d */ /* 0x008fea0003900000 */
[----:B------:R-:W3:Y:S02]  /*88a0*/  @!P0 SYNCS.PHASECHK.TRANS64 P0, [R0+URZ+0xa8], R2 ;  /* 0x0000a802000085a7 */ /* 0x000ee400080010ff */
[----:B---3--:R-:W-:Y:S05]  /*88b0*/  @!P0 BRA `(.L_x_152) ;  /* 0xfffffffc00f08947 */ /* 0x008fea000383ffff */
[----:B------:R-:W-:Y:S05]  /*88c0*/  BRA `(.L_x_77) ;  /* 0xffffffc000c87947 */ /* 0x000fea000383ffff */
.L_x_81:
[----:B------:R-:W-:Y:S07]  /*88d0*/  MOV R0, UR15 ;  /* 0x0000000f00007c02 */ /* 0x000fee0008000f00 */
.L_x_153:
[----:B-1----:R1:W2:Y:S02]  /*88e0*/  SYNCS.PHASECHK.TRANS64.TRYWAIT P0, [R0+URZ+0x88], R9 ;  /* 0x00008809000075a7 */ /* 0x0022a400080011ff */
[----:B--2---:R-:W-:Y:S05]  /*88f0*/  @!P0 NANOSLEEP.SYNCS 0x989680 ;  /* 0x009896800000895d */ /* 0x004fea0003900000 */
[----:B------:R-:W2:Y:S02]  /*8900*/  @!P0 SYNCS.PHASECHK.TRANS64 P0, [R0+URZ+0x88], R9 ;  /* 0x00008809000085a7 */ /* 0x000ea400080010ff */
[----:B--2---:R-:W-:Y:S05]  /*8910*/  @!P0 BRA `(.L_x_153) ;  /* 0xfffffffc00f08947 */ /* 0x004fea000383ffff */
[----:B------:R-:W-:Y:S05]  /*8920*/  BRA `(.L_x_154) ;  /* 0xffffffc4003c7947 */ /* 0x000fea000383ffff */
.L_x_82:
[----:B------:R-:W-:Y:S07]  /*8930*/  MOV R0, UR13 ;  /* 0x0000000d00007c02 */ /* 0x000fee0008000f00 */
.L_x_155:
[----:B-1----:R1:W2:Y:S02]  /*8940*/  SYNCS.PHASECHK.TRANS64.TRYWAIT P0, [R0+URZ+0x88], R14 ;  /* 0x0000880e000075a7 */ /* 0x0022a400080011ff */
[----:B--2---:R-:W-:Y:S05]  /*8950*/  @!P0 NANOSLEEP.SYNCS 0x989680 ;  /* 0x009896800000895d */ /* 0x004fea0003900000 */
[----:B------:R-:W2:Y:S02]  /*8960*/  @!P0 SYNCS.PHASECHK.TRANS64 P0, [R0+URZ+0x88], R14 ;  /* 0x0000880e000085a7 */ /* 0x000ea400080010ff */
[----:B--2---:R-:W-:Y:S05]  /*8970*/  @!P0 BRA `(.L_x_155) ;  /* 0xfffffffc00f08947 */ /* 0x004fea000383ffff */
[----:B------:R-:W-:Y:S05]  /*8980*/  BRA `(.L_x_156) ;  /* 0xffffffc400dc7947 */ /* 0x000fea000383ffff */
.L_x_84:
[----:B------:R-:W-:-:S07]  /*8990*/  MOV R0, UR4 ;  /* 0x0000000400007c02 */ /* 0x000fce0008000f00 */
.L_x_157:
[----:B-1----:R1:W3:Y:S02]  /*89a0*/  SYNCS.PHASECHK.TRANS64.TRYWAIT P0, [R0+URZ], R2 ;  /* 0x00000002000075a7 */ /* 0x0022e400080011ff */
[----:B---3--:R-:W-:Y:S05]  /*89b0*/  @!P0 NANOSLEEP.SYNCS 0x989680 ;  /* 0x009896800000895d */ /* 0x008fea0003900000 */
[----:B------:R-:W3:Y:S02]  /*89c0*/  @!P0 SYNCS.PHASECHK.TRANS64 P0, [R0+URZ], R2 ;  /* 0x00000002000085a7 */ /* 0x000ee400080010ff */
[----:B---3--:R-:W-:Y:S05]  /*89d0*/  @!P0 BRA `(.L_x_157) ;  /* 0xfffffffc00f08947 */ /* 0x008fea000383ffff */
[----:B------:R-:W-:Y:S05]  /*89e0*/  BRA `(.L_x_158) ;  /* 0xffffffc8006c7947 */ /* 0x000fea000383ffff */
.L_x_85:
[----:B------:R-:W-:-:S07]  /*89f0*/  MOV R0, UR4 ;  /* 0x0000000400007c02 */ /* 0x000fce0008000f00 */
.L_x_159:
[----:B-1----:R1:W3:Y:S02]  /*8a00*/  SYNCS.PHASECHK.TRANS64.TRYWAIT P0, [R0+URZ], R2 ;  /* 0x00000002000075a7 */ /* 0x0022e400080011ff */
[----:B---3--:R-:W-:Y:S05]  /*8a10*/  @!P0 NANOSLEEP.SYNCS 0x989680 ;  /* 0x009896800000895d */ /* 0x008fea0003900000 */
[----:B------:R-:W3:Y:S02]  /*8a20*/  @!P0 SYNCS.PHASECHK.TRANS64 P0, [R0+URZ], R2 ;  /* 0x00000002000085a7 */ /* 0x000ee400080010ff */
[----:B---3--:R-:W-:Y:S05]  /*8a30*/  @!P0 BRA `(.L_x_159) ;  /* 0xfffffffc00f08947 */ /* 0x008fea000383ffff */
[----:B------:R-:W-:Y:S05]  /*8a40*/  BRA `(.L_x_160) ;  /* 0xffffffc800787947 */ /* 0x000fea000383ffff */
.L_x_87:
[----:B--2---:R2:W4:Y:S02]  /*8a50*/  SYNCS.PHASECHK.TRANS64.TRYWAIT P0, [R0+URZ+0xb0], R2 ;  /* 0x0000b002000075a7 */ /* 0x00452400080011ff */
[----:B----4-:R-:W-:Y:S05]  /*8a60*/  @!P0 NANOSLEEP.SYNCS 0x989680 ;  /* 0x009896800000895d */ /* 0x010fea0003900000 */
[----:B------:R-:W4:Y:S02]  /*8a70*/  @!P0 SYNCS.PHASECHK.TRANS64 P0, [R0+URZ+0xb0], R2 ;  /* 0x0000b002000085a7 */ /* 0x000f2400080010ff */
[----:B----4-:R-:W-:Y:S05]  /*8a80*/  @!P0 BRA `(.L_x_87) ;  /* 0xfffffffc00f08947 */ /* 0x010fea000383ffff */
[----:B------:R-:W-:Y:S05]  /*8a90*/  BRA `(.L_x_161) ;  /* 0xffffffcc005c7947 */ /* 0x000fea000383ffff */
.L_x_97:
[----:B-1----:R1:W3:Y:S02]  /*8aa0*/  SYNCS.PHASECHK.TRANS64.TRYWAIT P1, [R0+URZ+0x70], R3 ;  /* 0x00007003000075a7 */ /* 0x0022e400080211ff */
[----:B---3--:R-:W-:Y:S05]  /*8ab0*/  @!P1 NANOSLEEP.SYNCS 0x989680 ;  /* 0x009896800000995d */ /* 0x008fea0003900000 */
[----:B------:R-:W3:Y:S02]  /*8ac0*/  @!P1 SYNCS.PHASECHK.TRANS64 P1, [R0+URZ+0x70], R3 ;  /* 0x00007003000095a7 */ /* 0x000ee400080210ff */
[----:B---3--:R-:W-:Y:S05]  /*8ad0*/  @!P1 BRA `(.L_x_97) ;  /* 0xfffffffc00f09947 */ /* 0x008fea000383ffff */
[----:B------:R-:W-:Y:S05]  /*8ae0*/  BRA `(.L_x_96) ;  /* 0xffffffd800887947 */ /* 0x000fea000383ffff */
.L_x_99:
[----:B-1----:R1:W4:Y:S02]  /*8af0*/  SYNCS.PHASECHK.TRANS64.TRYWAIT P0, [R73+URZ+0xd0], R2 ;  /* 0x0000d002490075a7 */ /* 0x00232400080011ff */
[----:B----4-:R-:W-:Y:S05]  /*8b00*/  @!P0 NANOSLEEP.SYNCS 0x989680 ;  /* 0x009896800000895d */ /* 0x010fea0003900000 */
[----:B------:R-:W4:Y:S02]  /*8b10*/  @!P0 SYNCS.PHASECHK.TRANS64 P0, [R73+URZ+0xd0], R2 ;  /* 0x0000d002490085a7 */ /* 0x000f2400080010ff */
[----:B----4-:R-:W-:Y:S05]  /*8b20*/  @!P0 BRA `(.L_x_99) ;  /* 0xfffffffc00f08947 */ /* 0x010fea000383ffff */
[----:B------:R-:W-:Y:S05]  /*8b30*/  BRA `(.L_x_98) ;  /* 0xffffffd800c07947 */ /* 0x000fea000383ffff */
.L_x_110:
[----:B--2---:R2:W4:Y:S02]  /*8b40*/  SYNCS.PHASECHK.TRANS64.TRYWAIT P0, [R2+URZ+0x70], R107 ;  /* 0x0000706b020075a7 */ /* 0x00452400080011ff */
[----:B----4-:R-:W-:Y:S05]  /*8b50*/  @!P0 NANOSLEEP.SYNCS 0x989680 ;  /* 0x009896800000895d */ /* 0x010fea0003900000 */
[----:B------:R-:W4:Y:S02]  /*8b60*/  @!P0 SYNCS.PHASECHK.TRANS64 P0, [R2+URZ+0x70], R107 ;  /* 0x0000706b020085a7 */ /* 0x000f2400080010ff */
[----:B----4-:R-:W-:Y:S05]  /*8b70*/  @!P0 BRA `(.L_x_110) ;  /* 0xfffffffc00f08947 */ /* 0x010fea000383ffff */
[----:B------:R-:W-:Y:S05]  /*8b80*/  BRA `(.L_x_109) ;  /* 0xffffffe400a87947 */ /* 0x000fea000383ffff */
        .weak           $__internal_0_$__cuda_sm10x_tcgen05_guardrail_trap_col_being_dealloced_not_returned_by_alloc
        .type           $__internal_0_$__cuda_sm10x_tcgen05_guardrail_trap_col_being_dealloced_not_returned_by_alloc,@function
        .size           $__internal_0_$__cuda_sm10x_tcgen05_guardrail_trap_col_being_dealloced_not_returned_by_alloc,($__internal_1_$__cuda_sm10x_tcgen05_guardrail_trap_phase_invalid_during_alloc - $__internal_0_$__cuda_sm10x_tcgen05_guardrail_trap_col_being_dealloced_not_returned_by_alloc)
$__internal_0_$__cuda_sm10x_tcgen05_guardrail_trap_col_being_dealloced_not_returned_by_alloc:
[----:B------:R-:W-:Y:S05]  /*8b90*/  BPT.TRAP 0x1 ;  /* 0x000000040000795c */ /* 0x000fea0000300000 */
[----:B------:R-:W-:-:S04]  /*8ba0*/  HFMA2 R3, -RZ, RZ, 0, 0 ;  /* 0x00000000ff037431 */ /* 0x000fc800000001ff */
[----:B------:R-:W-:Y:S05]  /*8bb0*/  RET.REL.NODEC R2 `(_ZN7cutlass13device_kernelINS_4gemm6kernel13GemmUniversalIN4cute5tupleIJiiiiEEENS1_10collective13CollectiveMmaINS1_46MainloopSm100TmaUmmaWarpSpecializedBlockScaledILi7ELi2ELi2ENS5_IJNS4_1CILi1EEESB_SB_EEEEENS5_IJNSA_ILi128EEENSA_ILi64EEENSA_ILi256EEEEEENS5_IJNS_12float_e2m1_tENS_13float_ue4m3_tEEEENS5_IJNS5_IJlSB_lEEENS4_6LayoutINS5_IJNS5_IJNS5_IJNSA_ILi32EEENSA_ILi4EEEEEEiEEENS5_IJNS5_IJNSA_ILi16EEESO_EEEiEEENS5_IJSB_iEEEEEENS5_IJST_NS5_IJNS5_IJNSA_ILi0EEESB_EEENSA_ILi512EEEEEENS5_IJSW_iEEEEEEEEEEESK_S13_NS4_8TiledMMAINS4_8MMA_AtomIJNS4_17SM100_MMA_MXF4_SSISI_SI_fSJ_Li128ELi64ELi16ELNS4_4UMMA5MajorE0ELS18_0ELNS17_7ScaleInE0ELS19_0EEEEEENSM_ISC_NS5_IJSW_SW_SW_EEEEENS5_IJNS4_10UnderscoreES1E_S1E_EEEEENS5_IJNS4_13SM90_TMA_LOADES1H_EEENS5_IJNS4_14ComposedLayoutINS4_7SwizzleILi3ELi4ELi3EEENS4_18smem_ptr_flag_bitsILi4EEENSM_INS5_IJNSA_ILi8EEESG_EEENS5_IJSG_SB_EEEEEEENSM_INS5_IJNS5_IJNS5_IJSP_SB_EEESS_EEESB_NS5_IJSB_SO_EEEEEENS5_IJNS5_IJNS5_IJSS_SY_EEESX_EEESW_NS5_IJSO_SY_EEEEEEEEEEEvNS4_8identityES1I_S22_vS23_EENS_8epilogue10collective18CollectiveEpilogueINS25_23Sm100TmaWarpSpecializedILi3ELi2ELi32ELb1ELb0EEEJSH_NS5_IJNSM_ISE_SB_EENSM_ISN_SB_EEEEENS_10bfloat16_tESL_S2D_SL_NS25_6fusion15FusionCallbacksIS29_NS2E_17LinearCombinationIS2D_fS2D_fLNS_15FloatRoundStyleE2EEESH_S2C_JEEENS4_5SM1004TMEM4LOAD26SM100_TMEM_LOAD_32dp32b32xES1H_NS1J_INS1K_ILi2ELi4ELi3EEENS1M_ILi16EEENSM_INS5_IJS1O_SN_EEENS5_IJSN_SB_EEEEEEENS4_39AutoVectorizingCopyWithAssumedAlignmentILi128EEENS4_14SM90_TMA_STOREES2T_S2V_S2V_EEEvvEEEEvNT_6ParamsE) ;  /* 0xffffff7402107950 */ /* 0x000fea0003c3ffff */
        .weak           $__internal_1_$__cuda_sm10x_tcgen05_guardrail_trap_phase_invalid_during_alloc
        .type           $__internal_1_$__cuda_sm10x_tcgen05_guardrail_trap_phase_invalid_during_alloc,@function
        .size           $__internal_1_$__cuda_sm10x_tcgen05_guardrail_trap_phase_invalid_during_alloc,($__internal_2_$__cuda_sm10x_tcgen05_guardrail_trap_unallocated_columns_being_dealloced - $__internal_1_$__cuda_sm10x_tcgen05_guardrail_trap_phase_invalid_during_alloc)
$__internal_1_$__cuda_sm10x_tcgen05_guardrail_trap_phase_invalid_during_alloc:
[----:B------:R-:W-:Y:S05]  /*8bc0*/  BPT.TRAP 0x1 ;  /* 0x000000040000795c */ /* 0x000fea0000300000 */
[----:B------:R-:W-:-:S04]  /*8bd0*/  MOV R3, 0x0 ;  /* 0x0000000000037802 */ /* 0x000fc80000000f00 */
[----:B------:R-:W-:Y:S05]  /*8be0*/  RET.REL.NODEC R2 `(_ZN7cutlass13device_kernelINS_4gemm6kernel13GemmUniversalIN4cute5tupleIJiiiiEEENS1_10collective13CollectiveMmaINS1_46MainloopSm100TmaUmmaWarpSpecializedBlockScaledILi7ELi2ELi2ENS5_IJNS4_1CILi1EEESB_SB_EEEEENS5_IJNSA_ILi128EEENSA_ILi64EEENSA_ILi256EEEEEENS5_IJNS_12float_e2m1_tENS_13float_ue4m3_tEEEENS5_IJNS5_IJlSB_lEEENS4_6LayoutINS5_IJNS5_IJNS5_IJNSA_ILi32EEENSA_ILi4EEEEEEiEEENS5_IJNS5_IJNSA_ILi16EEESO_EEEiEEENS5_IJSB_iEEEEEENS5_IJST_NS5_IJNS5_IJNSA_ILi0EEESB_EEENSA_ILi512EEEEEENS5_IJSW_iEEEEEEEEEEESK_S13_NS4_8TiledMMAINS4_8MMA_AtomIJNS4_17SM100_MMA_MXF4_SSISI_SI_fSJ_Li128ELi64ELi16ELNS4_4UMMA5MajorE0ELS18_0ELNS17_7ScaleInE0ELS19_0EEEEEENSM_ISC_NS5_IJSW_SW_SW_EEEEENS5_IJNS4_10UnderscoreES1E_S1E_EEEEENS5_IJNS4_13SM90_TMA_LOADES1H_EEENS5_IJNS4_14ComposedLayoutINS4_7SwizzleILi3ELi4ELi3EEENS4_18smem_ptr_flag_bitsILi4EEENSM_INS5_IJNSA_ILi8EEESG_EEENS5_IJSG_SB_EEEEEEENSM_INS5_IJNS5_IJNS5_IJSP_SB_EEESS_EEESB_NS5_IJSB_SO_EEEEEENS5_IJNS5_IJNS5_IJSS_SY_EEESX_EEESW_NS5_IJSO_SY_EEEEEEEEEEEvNS4_8identityES1I_S22_vS23_EENS_8epilogue10collective18CollectiveEpilogueINS25_23Sm100TmaWarpSpecializedILi3ELi2ELi32ELb1ELb0EEEJSH_NS5_IJNSM_ISE_SB_EENSM_ISN_SB_EEEEENS_10bfloat16_tESL_S2D_SL_NS25_6fusion15FusionCallbacksIS29_NS2E_17LinearCombinationIS2D_fS2D_fLNS_15FloatRoundStyleE2EEESH_S2C_JEEENS4_5SM1004TMEM4LOAD26SM100_TMEM_LOAD_32dp32b32xES1H_NS1J_INS1K_ILi2ELi4ELi3EEENS1M_ILi16EEENSM_INS5_IJS1O_SN_EEENS5_IJSN_SB_EEEEEEENS4_39AutoVectorizingCopyWithAssumedAlignmentILi128EEENS4_14SM90_TMA_STOREES2T_S2V_S2V_EEEvvEEEEvNT_6ParamsE) ;  /* 0xffffff7402047950 */ /* 0x000fea0003c3ffff */
        .weak           $__internal_2_$__cuda_sm10x_tcgen05_guardrail_trap_unallocated_columns_being_dealloced
        .type           $__internal_2_$__cuda_sm10x_tcgen05_guardrail_trap_unallocated_columns_being_dealloced,@function
        .size           $__internal_2_$__cuda_sm10x_tcgen05_guardrail_trap_unallocated_columns_being_dealloced,(.L_x_163 - $__internal_2_$__cuda_sm10x_tcgen05_guardrail_trap_unallocated_columns_being_dealloced)
$__internal_2_$__cuda_sm10x_tcgen05_guardrail_trap_unallocated_columns_being_dealloced:
[----:B------:R-:W-:Y:S05]  /*8bf0*/  BPT.TRAP 0x1 ;  /* 0x000000040000795c */ /* 0x000fea0000300000 */
[----:B------:R-:W-:-:S04]  /*8c00*/  HFMA2 R3, -RZ, RZ, 0, 0 ;  /* 0x00000000ff037431 */ /* 0x000fc800000001ff */
[----:B------:R-:W-:Y:S05]  /*8c10*/  RET.REL.NODEC R2 `(_ZN7cutlass13device_kernelINS_4gemm6kernel13GemmUniversalIN4cute5tupleIJiiiiEEENS1_10collective13CollectiveMmaINS1_46MainloopSm100TmaUmmaWarpSpecializedBlockScaledILi7ELi2ELi2ENS5_IJNS4_1CILi1EEESB_SB_EEEEENS5_IJNSA_ILi128EEENSA_ILi64EEENSA_ILi256EEEEEENS5_IJNS_12float_e2m1_tENS_13float_ue4m3_tEEEENS5_IJNS5_IJlSB_lEEENS4_6LayoutINS5_IJNS5_IJNS5_IJNSA_ILi32EEENSA_ILi4EEEEEEiEEENS5_IJNS5_IJNSA_ILi16EEESO_EEEiEEENS5_IJSB_iEEEEEENS5_IJST_NS5_IJNS5_IJNSA_ILi0EEESB_EEENSA_ILi512EEEEEENS5_IJSW_iEEEEEEEEEEESK_S13_NS4_8TiledMMAINS4_8MMA_AtomIJNS4_17SM100_MMA_MXF4_SSISI_SI_fSJ_Li128ELi64ELi16ELNS4_4UMMA5MajorE0ELS18_0ELNS17_7ScaleInE0ELS19_0EEEEEENSM_ISC_NS5_IJSW_SW_SW_EEEEENS5_IJNS4_10UnderscoreES1E_S1E_EEEEENS5_IJNS4_13SM90_TMA_LOADES1H_EEENS5_IJNS4_14ComposedLayoutINS4_7SwizzleILi3ELi4ELi3EEENS4_18smem_ptr_flag_bitsILi4EEENSM_INS5_IJNSA_ILi8EEESG_EEENS5_IJSG_SB_EEEEEEENSM_INS5_IJNS5_IJNS5_IJSP_SB_EEESS_EEESB_NS5_IJSB_SO_EEEEEENS5_IJNS5_IJNS5_IJSS_SY_EEESX_EEESW_NS5_IJSO_SY_EEEEEEEEEEEvNS4_8identityES1I_S22_vS23_EENS_8epilogue10collective18CollectiveEpilogueINS25_23Sm100TmaWarpSpecializedILi3ELi2ELi32ELb1ELb0EEEJSH_NS5_IJNSM_ISE_SB_EENSM_ISN_SB_EEEEENS_10bfloat16_tESL_S2D_SL_NS25_6fusion15FusionCallbacksIS29_NS2E_17LinearCombinationIS2D_fS2D_fLNS_15FloatRoundStyleE2EEESH_S2C_JEEENS4_5SM1004TMEM4LOAD26SM100_TMEM_LOAD_32dp32b32xES1H_NS1J_INS1K_ILi2ELi4ELi3EEENS1M_ILi16EEENSM_INS5_IJS1O_SN_EEENS5_IJSN_SB_EEEEEEENS4_39AutoVectorizingCopyWithAssumedAlignmentILi128EEENS4_14SM90_TMA_STOREES2T_S2V_S2V_EEEvvEEEEvNT_6ParamsE) ;  /* 0xffffff7002f87950 */ /* 0x000fea0003c3ffff */
.L_x_162:
[----:B------:R-:W-:-:S00]  /*8c20*/  BRA `(.L_x_162) ;  /* 0xfffffffc00fc7947 */ /* 0x000fc0000383ffff */
[----:B------:R-:W-:-:S00]  /*8c30*/  NOP ;  /* 0x0000000000007918 */ /* 0x000fc00000000000 */
        /* <DEDUP_REMOVED lines=12> */
.L_x_163:


//--------------------- .nv.global.init           --------------------------
	.section	.nv.global.init,"aw",@progbits
.nv.global.init:
	.type		$str$29,@object
	.size		$str$29,($str$30 - $str$29)
$str$29:
        /*0000*/ 	.byte	0x28, 0x61, 0x64, 0x64, 0x72, 0x65, 0x73, 0x73, 0x20, 0x26, 0x20, 0x6d, 0x61, 0x73, 0x6b, 0x29
        /*0010*/ 	.byte	0x20, 0x3d, 0x3d, 0x20, 0x30, 0x00
	.type		$str$30,@object
	.size		$str$30,($str$26 - $str$30)
$str$30:
        /*0016*/ 	.byte	0x2f, 0x74, 0x6d, 0x70, 0x2f, 0x63, 0x75, 0x74, 0x6c, 0x61, 0x73, 0x73, 0x5f, 0x73, 0x77, 0x65
        /*0026*/ 	.byte	0x65, 0x70, 0x5f, 0x73, 0x72, 0x63, 0x2f, 0x69, 0x6e, 0x63, 0x6c, 0x75, 0x64, 0x65, 0x2f, 0x63
        /*0036*/ 	.byte	0x75, 0x74, 0x65, 0x2f, 0x70, 0x6f, 0x69, 0x6e, 0x74, 0x65, 0x72, 0x5f, 0x66, 0x6c, 0x61, 0x67
        /*0046*/ 	.byte	0x67, 0x65, 0x64, 0x2e, 0x68, 0x70, 0x70, 0x00
	.type		$str$26,@object
	.size		$str$26,($str$25 - $str$26)
$str$26:
        /*004e*/ 	.byte	0x2f, 0x74, 0x6d, 0x70, 0x2f, 0x63, 0x75, 0x74, 0x6c, 0x61, 0x73, 0x73, 0x5f, 0x73, 0x77, 0x65
        /*005e*/ 	.byte	0x65, 0x70, 0x5f, 0x73, 0x72, 0x63, 0x2f, 0x69, 0x6e, 0x63, 0x6c, 0x75, 0x64, 0x65, 0x2f, 0x63
        /*006e*/ 	.byte	0x75, 0x74, 0x65, 0x2f, 0x61, 0x74, 0x6f, 0x6d, 0x2f, 0x63, 0x6f, 0x70, 0x79, 0x5f, 0x74, 0x72
        /*007e*/ 	.byte	0x61, 0x69, 0x74, 0x73, 0x5f, 0x73, 0x6d, 0x31, 0x30, 0x30, 0x2e, 0x68, 0x70, 0x70, 0x00
	.type		$str$25,@object
	.size		$str$25,(__unnamed_1 - $str$25)
$str$25:
        /*008d*/ 	.byte	0x28, 0x28, 0x75, 0x69, 0x6e, 0x74, 0x33, 0x32, 0x5f, 0x74, 0x28, 0x74, 0x68, 0x72, 0x65, 0x61
        /*009d*/ 	.byte	0x64, 0x49, 0x64, 0x78, 0x2e, 0x78, 0x29, 0x20, 0x2f, 0x20, 0x33, 0x32, 0x29, 0x20, 0x25, 0x20
        /*00ad*/ 	.byte	0x34, 0x29, 0x20, 0x3d, 0x3d, 0x20, 0x28, 0x28, 0x28, 0x74, 0x6d, 0x65, 0x6d, 0x5f, 0x61, 0x64
        /*00bd*/ 	.byte	0x64, 0x72, 0x20, 0x3e, 0x3e, 0x20, 0x31, 0x36, 0x29, 0x20, 0x2f, 0x20, 0x33, 0x32, 0x29, 0x20
        /*00cd*/ 	.byte	0x25, 0x20, 0x34, 0x29, 0x00
	.type		__unnamed_1,@object
	.size		__unnamed_1,(__unnamed_2 - __unnamed_1)
__unnamed_1:
        /*00d2*/ 	.byte	0x61, 0x75, 0x74, 0x6f, 0x20, 0x63, 0x75, 0x74, 0x65, 0x3a, 0x3a, 0x61, 0x73, 0x5f, 0x70, 0x6f
        /* <DEDUP_REMOVED lines=24> */
        /*0262*/ 	.byte	0x34, 0x30, 0x39, 0x36, 0x3e, 0x3e, 0x3e, 0x3e, 0x5d, 0x00
	.type		__unnamed_2,@object
	.size		__unnamed_2,(.L_2 - __unnamed_2)
__unnamed_2:
        /* <DEDUP_REMOVED lines=42> */
        /*050c*/ 	.byte	0x3e, 0x3e, 0x5d, 0x00
.L_2:


//--------------------- .nv.shared._ZN7cutlass13device_kernelINS_4gemm6kernel13GemmUniversalIN4cute5tupleIJiiiiEEENS1_10collective13CollectiveMmaINS1_46MainloopSm100TmaUmmaWarpSpecializedBlockScaledILi7ELi2ELi2ENS5_IJNS4_1CILi1EEESB_SB_EEEEENS5_IJNSA_ILi128EEENSA_ILi64EEENSA_ILi256EEEEEENS5_IJNS_12float_e2m1_tENS_13float_ue4m3_tEEEENS5_IJNS5_IJlSB_lEEENS4_6LayoutINS5_IJNS5_IJNS5_IJNSA_ILi32EEENSA_ILi4EEEEEEiEEENS5_IJNS5_IJNSA_ILi16EEESO_EEEiEEENS5_IJSB_iEEEEEENS5_IJST_NS5_IJNS5_IJNSA_ILi0EEESB_EEENSA_ILi512EEEEEENS5_IJSW_iEEEEEEEEEEESK_S13_NS4_8TiledMMAINS4_8MMA_AtomIJNS4_17SM100_MMA_MXF4_SSISI_SI_fSJ_Li128ELi64ELi16ELNS4_4UMMA5MajorE0ELS18_0ELNS17_7ScaleInE0ELS19_0EEEEEENSM_ISC_NS5_IJSW_SW_SW_EEEEENS5_IJNS4_10UnderscoreES1E_S1E_EEEEENS5_IJNS4_13SM90_TMA_LOADES1H_EEENS5_IJNS4_14ComposedLayoutINS4_7SwizzleILi3ELi4ELi3EEENS4_18smem_ptr_flag_bitsILi4EEENSM_INS5_IJNSA_ILi8EEESG_EEENS5_IJSG_SB_EEEEEEENSM_INS5_IJNS5_IJNS5_IJSP_SB_EEESS_EEESB_NS5_IJSB_SO_EEEEEENS5_IJNS5_IJNS5_IJSS_SY_EEESX_EEESW_NS5_IJSO_SY_EEEEEEEEEEEvNS4_8identityES1I_S22_vS23_EENS_8epilogue10collective18CollectiveEpilogueINS25_23Sm100TmaWarpSpecializedILi3ELi2ELi32ELb1ELb0EEEJSH_NS5_IJNSM_ISE_SB_EENSM_ISN_SB_EEEEENS_10bfloat16_tESL_S2D_SL_NS25_6fusion15FusionCallbacksIS29_NS2E_17LinearCombinationIS2D_fS2D_fLNS_15FloatRoundStyleE2EEESH_S2C_JEEENS4_5SM1004TMEM4LOAD26SM100_TMEM_LOAD_32dp32b32xES1H_NS1J_INS1K_ILi2ELi4ELi3EEENS1M_ILi16EEENSM_INS5_IJS1O_SN_EEENS5_IJSN_SB_EEEEEEENS4_39AutoVectorizingCopyWithAssumedAlignmentILi128EEENS4_14SM90_TMA_STOREES2T_S2V_S2V_EEEvvEEEEvNT_6ParamsE --------------------------
	.section	.nv.shared._ZN7cutlass13device_kernelINS_4gemm6kernel13GemmUniversalIN4cute5tupleIJiiiiEEENS1_10collective13CollectiveMmaINS1_46MainloopSm100TmaUmmaWarpSpecializedBlockScaledILi7ELi2ELi2ENS5_IJNS4_1CILi1EEESB_SB_EEEEENS5_IJNSA_ILi128EEENSA_ILi64EEENSA_ILi256EEEEEENS5_IJNS_12float_e2m1_tENS_13float_ue4m3_tEEEENS5_IJNS5_IJlSB_lEEENS4_6LayoutINS5_IJNS5_IJNS5_IJNSA_ILi32EEENSA_ILi4EEEEEEiEEENS5_IJNS5_IJNSA_ILi16EEESO_EEEiEEENS5_IJSB_iEEEEEENS5_IJST_NS5_IJNS5_IJNSA_ILi0EEESB_EEENSA_ILi512EEEEEENS5_IJSW_iEEEEEEEEEEESK_S13_NS4_8TiledMMAINS4_8MMA_AtomIJNS4_17SM100_MMA_MXF4_SSISI_SI_fSJ_Li128ELi64ELi16ELNS4_4UMMA5MajorE0ELS18_0ELNS17_7ScaleInE0ELS19_0EEEEEENSM_ISC_NS5_IJSW_SW_SW_EEEEENS5_IJNS4_10UnderscoreES1E_S1E_EEEEENS5_IJNS4_13SM90_TMA_LOADES1H_EEENS5_IJNS4_14ComposedLayoutINS4_7SwizzleILi3ELi4ELi3EEENS4_18smem_ptr_flag_bitsILi4EEENSM_INS5_IJNSA_ILi8EEESG_EEENS5_IJSG_SB_EEEEEEENSM_INS5_IJNS5_IJNS5_IJSP_SB_EEESS_EEESB_NS5_IJSB_SO_EEEEEENS5_IJNS5_IJNS5_IJSS_SY_EEESX_EEESW_NS5_IJSO_SY_EEEEEEEEEEEvNS4_8identityES1I_S22_vS23_EENS_8epilogue10collective18CollectiveEpilogueINS25_23Sm100TmaWarpSpecializedILi3ELi2ELi32ELb1ELb0EEEJSH_NS5_IJNSM_ISE_SB_EENSM_ISN_SB_EEEEENS_10bfloat16_tESL_S2D_SL_NS25_6fusion15FusionCallbacksIS29_NS2E_17LinearCombinationIS2D_fS2D_fLNS_15FloatRoundStyleE2EEESH_S2C_JEEENS4_5SM1004TMEM4LOAD26SM100_TMEM_LOAD_32dp32b32xES1H_NS1J_INS1K_ILi2ELi4ELi3EEENS1M_ILi16EEENSM_INS5_IJS1O_SN_EEENS5_IJSN_SB_EEEEEEENS4_39AutoVectorizingCopyWithAssumedAlignmentILi128EEENS4_14SM90_TMA_STOREES2T_S2V_S2V_EEEvvEEEEvNT_6ParamsE,"aw",@nobits
	.sectionflags	@""
	.align	16
	.zero		1024


//--------------------- .nv.shared.reserved.0     --------------------------
	.section	.nv.shared.reserved.0,"aw",@nobits
	.weak		__nv_reservedSMEM_offset_0_alias
	.size		__nv_reservedSMEM_offset_0_alias, 0, 64
	.other		__nv_reservedSMEM_offset_0_alias,@"STO_CUDA_RESERVED_SHARED STV_DEFAULT"
__nv_reservedSMEM_offset_0_alias:
	.zero		0
.nv.shared.reserved.0:
	.zero		64
	.weak		__nv_reservedSMEM_tcgen05_partition
	.type		__nv_reservedSMEM_tcgen05_partition,@object
	.size		__nv_reservedSMEM_tcgen05_partition,(.L_0 - __nv_reservedSMEM_tcgen05_partition)
__nv_reservedSMEM_tcgen05_partition:
	.zero		32
.L_0:


//--------------------- .nv.global                --------------------------
	.section	.nv.global,"aw",@nobits
.nv.global:
	.type		_ZN40_INTERNAL_9d8ebf6b_4_k_cu_9ba14a20_380944cute1_E,@object
	.size		_ZN40_INTERNAL_9d8ebf6b_4_k_cu_9ba14a20_380944cute1_E,(_ZN40_INTERNAL_9d8ebf6b_4_k_cu_9ba14a20_380944cuda3std3__45__cpo6cbeginE - _ZN40_INTERNAL_9d8ebf6b_4_k_cu_9ba14a20_380944cute1_E)
_ZN40_INTERNAL_9d8ebf6b_4_k_cu_9ba14a20_380944cute1_E:
	.zero		1
	.type		_ZN40_INTERNAL_9d8ebf6b_4_k_cu_9ba14a20_380944cuda3std3__45__cpo6cbeginE,@object
	.size		_ZN40_INTERNAL_9d8ebf6b_4_k_cu_9ba14a20_380944cuda3std3__45__cpo6cbeginE,(_ZN40_INTERNAL_9d8ebf6b_4_k_cu_9ba14a20_380944cuda3std3__48in_placeE - _ZN40_INTERNAL_9d8ebf6b_4_k_cu_9ba14a20_380944cuda3std3__45__cpo6cbeginE)
_ZN40_INTERNAL_9d8ebf6b_4_k_cu_9ba14a20_380944cuda3std3__45__cpo6cbeginE:
	.zero		1
	.type		_ZN40_INTERNAL_9d8ebf6b_4_k_cu_9ba14a20_380944cuda3std3__48in_placeE,@object
	.size		_ZN40_INTERNAL_9d8ebf6b_4_k_cu_9ba14a20_380944cuda3std3__48in_placeE,(_ZN40_INTERNAL_9d8ebf6b_4_k_cu_9ba14a20_380944cuda3std6ranges3__45__cpo9iter_moveE - _ZN40_INTERNAL_9d8ebf6b_4_k_cu_9ba14a20_380944cuda3std3__48in_placeE)
_ZN40_INTERNAL_9d8ebf6b_4_k_cu_9ba14a20_380944cuda3std3__48in_placeE:
	.zero		1
	.type		_ZN40_INTERNAL_9d8ebf6b_4_k_cu_9ba14a20_380944cuda3std6ranges3__45__cpo9iter_moveE,@object
	.size		_ZN40_INTERNAL_9d8ebf6b_4_k_cu_9ba14a20_380944cuda3std6ranges3__45__cpo9iter_moveE,(_ZN40_INTERNAL_9d8ebf6b_4_k_cu_9ba14a20_380944cuda3std3__45__cpo5beginE - _ZN40_INTERNAL_9d8ebf6b_4_k_cu_9ba14a20_380944cuda3std6ranges3__45__cpo9iter_moveE)
_ZN40_INTERNAL_9d8ebf6b_4_k_cu_9ba14a20_380944cuda3std6ranges3__45__cpo9iter_moveE:
	.zero		1
	.type		_ZN40_INTERNAL_9d8ebf6b_4_k_cu_9ba14a20_380944cuda3std3__45__cpo5beginE,@object
	.size		_ZN40_INTERNAL_9d8ebf6b_4_k_cu_9ba14a20_380944cuda3std3__45__cpo5beginE,(_ZN40_INTERNAL_9d8ebf6b_4_k_cu_9ba14a20_380944cuda3std3__442_GLOBAL__N__9d8ebf6b_4_k_cu_9ba14a20_380946ignoreE - _ZN40_INTERNAL_9d8ebf6b_4_k_cu_9ba14a20_380944cuda3std3__45__cpo5beginE)
_ZN40_INTERNAL_9d8ebf6b_4_k_cu_9ba14a20_380944cuda3std3__45__cpo5beginE:
	.zero		1
	.type		_ZN40_INTERNAL_9d8ebf6b_4_k_cu_9ba14a20_380944cuda3std3__442_GLOBAL__N__9d8ebf6b_4_k_cu_9ba14a20_380946ignoreE,@object
	.size		_ZN40_INTERNAL_9d8ebf6b_4_k_cu_9ba14a20_380944cuda3std3__442_GLOBAL__N__9d8ebf6b_4_k_cu_9ba14a20_380946ignoreE,(_ZN40_INTERNAL_9d8ebf6b_4_k_cu_9ba14a20_380944cute7productE - _ZN40_INTERNAL_9d8ebf6b_4_k_cu_9ba14a20_380944cuda3std3__442_GLOBAL__N__9d8ebf6b_4_k_cu_9ba14a20_380946ignoreE)
_ZN40_INTERNAL_9d8ebf6b_4_k_cu_9ba14a20_380944cuda3std3__442_GLOBAL__N__9d8ebf6b_4_k_cu_9ba14a20_380946ignoreE:
	.zero		1
	.type		_ZN40_INTERNAL_9d8ebf6b_4_k_cu_9ba14a20_380944cute7productE,@object
	.size		_ZN40_INTERNAL_9d8ebf6b_4_k_cu_9ba14a20_380944cute7productE,(_ZN40_INTERNAL_9d8ebf6b_4_k_cu_9ba14a20_380944cuda3std3__45__cpo3endE - _ZN40_INTERNAL_9d8ebf6b_4_k_cu_9ba14a20_380944cute7productE)
_ZN40_INTERNAL_9d8ebf6b_4_k_cu_9ba14a20_380944cute7productE:
	.zero		1
	.type		_ZN40_INTERNAL_9d8ebf6b_4_k_cu_9ba14a20_380944cuda3std3__45__cpo3endE,@object
	.size		_ZN40_INTERNAL_9d8ebf6b_4_k_cu_9ba14a20_380944cuda3std3__45__cpo3endE,(_ZN40_INTERNAL_9d8ebf6b_4_k_cu_9ba14a20_380944cuda3std3__419piecewise_constructE - _ZN40_INTERNAL_9d8ebf6b_4_k_cu_9ba14a20_380944cuda3std3__45__cpo3endE)
_ZN40_INTERNAL_9d8ebf6b_4_k_cu_9ba14a20_380944cuda3std3__45__cpo3endE:
	.zero		1
	.type		_ZN40_INTERNAL_9d8ebf6b_4_k_cu_9ba14a20_380944cuda3std3__419piecewise_constructE,@object
	.size		_ZN40_INTERNAL_9d8ebf6b_4_k_cu_9ba14a20_380944cuda3std3__419piecewise_constructE,(_ZN40_INTERNAL_9d8ebf6b_4_k_cu_9ba14a20_380944cuda3std3__45__cpo4cendE - _ZN40_INTERNAL_9d8ebf6b_4_k_cu_9ba14a20_380944cuda3std3__419piecewise_constructE)
_ZN40_INTERNAL_9d8ebf6b_4_k_cu_9ba14a20_380944cuda3std3__419piecewise_constructE:
	.zero		1
	.type		_ZN40_INTERNAL_9d8ebf6b_4_k_cu_9ba14a20_380944cuda3std3__45__cpo4cendE,@object
	.size		_ZN40_INTERNAL_9d8ebf6b_4_k_cu_9ba14a20_380944cuda3std3__45__cpo4cendE,(_ZN40_INTERNAL_9d8ebf6b_4_k_cu_9ba14a20_380944cuda3std6ranges3__45__cpo4swapE - _ZN40_INTERNAL_9d8ebf6b_4_k_cu_9ba14a20_380944cuda3std3__45__cpo4cendE)
_ZN40_INTERNAL_9d8ebf6b_4_k_cu_9ba14a20_380944cuda3std3__45__cpo4cendE:
	.zero		1
	.type		_ZN40_INTERNAL_9d8ebf6b_4_k_cu_9ba14a20_380944cuda3std6ranges3__45__cpo4swapE,@object
	.size		_ZN40_INTERNAL_9d8ebf6b_4_k_cu_9ba14a20_380944cuda3std6ranges3__45__cpo4swapE,(.L_10 - _ZN40_INTERNAL_9d8ebf6b_4_k_cu_9ba14a20_380944cuda3std6ranges3__45__cpo4swapE)
_ZN40_INTERNAL_9d8ebf6b_4_k_cu_9ba14a20_380944cuda3std6ranges3__45__cpo4swapE:
	.zero		1
.L_10:


//--------------------- .nv.constant0._ZN7cutlass13device_kernelINS_4gemm6kernel13GemmUniversalIN4cute5tupleIJiiiiEEENS1_10collective13CollectiveMmaINS1_46MainloopSm100TmaUmmaWarpSpecializedBlockScaledILi7ELi2ELi2ENS5_IJNS4_1CILi1EEESB_SB_EEEEENS5_IJNSA_ILi128EEENSA_ILi64EEENSA_ILi256EEEEEENS5_IJNS_12float_e2m1_tENS_13float_ue4m3_tEEEENS5_IJNS5_IJlSB_lEEENS4_6LayoutINS5_IJNS5_IJNS5_IJNSA_ILi32EEENSA_ILi4EEEEEEiEEENS5_IJNS5_IJNSA_ILi16EEESO_EEEiEEENS5_IJSB_iEEEEEENS5_IJST_NS5_IJNS5_IJNSA_ILi0EEESB_EEENSA_ILi512EEEEEENS5_IJSW_iEEEEEEEEEEESK_S13_NS4_8TiledMMAINS4_8MMA_AtomIJNS4_17SM100_MMA_MXF4_SSISI_SI_fSJ_Li128ELi64ELi16ELNS4_4UMMA5MajorE0ELS18_0ELNS17_7ScaleInE0ELS19_0EEEEEENSM_ISC_NS5_IJSW_SW_SW_EEEEENS5_IJNS4_10UnderscoreES1E_S1E_EEEEENS5_IJNS4_13SM90_TMA_LOADES1H_EEENS5_IJNS4_14ComposedLayoutINS4_7SwizzleILi3ELi4ELi3EEENS4_18smem_ptr_flag_bitsILi4EEENSM_INS5_IJNSA_ILi8EEESG_EEENS5_IJSG_SB_EEEEEEENSM_INS5_IJNS5_IJNS5_IJSP_SB_EEESS_EEESB_NS5_IJSB_SO_EEEEEENS5_IJNS5_IJNS5_IJSS_SY_EEESX_EEESW_NS5_IJSO_SY_EEEEEEEEEEEvNS4_8identityES1I_S22_vS23_EENS_8epilogue10collective18CollectiveEpilogueINS25_23Sm100TmaWarpSpecializedILi3ELi2ELi32ELb1ELb0EEEJSH_NS5_IJNSM_ISE_SB_EENSM_ISN_SB_EEEEENS_10bfloat16_tESL_S2D_SL_NS25_6fusion15FusionCallbacksIS29_NS2E_17LinearCombinationIS2D_fS2D_fLNS_15FloatRoundStyleE2EEESH_S2C_JEEENS4_5SM1004TMEM4LOAD26SM100_TMEM_LOAD_32dp32b32xES1H_NS1J_INS1K_ILi2ELi4ELi3EEENS1M_ILi16EEENSM_INS5_IJS1O_SN_EEENS5_IJSN_SB_EEEEEEENS4_39AutoVectorizingCopyWithAssumedAlignmentILi128EEENS4_14SM90_TMA_STOREES2T_S2V_S2V_EEEvvEEEEvNT_6ParamsE --------------------------
	.section	.nv.constant0._ZN7cutlass13device_kernelINS_4gemm6kernel13GemmUniversalIN4cute5tupleIJiiiiEEENS1_10collective13CollectiveMmaINS1_46MainloopSm100TmaUmmaWarpSpecializedBlockScaledILi7ELi2ELi2ENS5_IJNS4_1CILi1EEESB_SB_EEEEENS5_IJNSA_ILi128EEENSA_ILi64EEENSA_ILi256EEEEEENS5_IJNS_12float_e2m1_tENS_13float_ue4m3_tEEEENS5_IJNS5_IJlSB_lEEENS4_6LayoutINS5_IJNS5_IJNS5_IJNSA_ILi32EEENSA_ILi4EEEEEEiEEENS5_IJNS5_IJNSA_ILi16EEESO_EEEiEEENS5_IJSB_iEEEEEENS5_IJST_NS5_IJNS5_IJNSA_ILi0EEESB_EEENSA_ILi512EEEEEENS5_IJSW_iEEEEEEEEEEESK_S13_NS4_8TiledMMAINS4_8MMA_AtomIJNS4_17SM100_MMA_MXF4_SSISI_SI_fSJ_Li128ELi64ELi16ELNS4_4UMMA5MajorE0ELS18_0ELNS17_7ScaleInE0ELS19_0EEEEEENSM_ISC_NS5_IJSW_SW_SW_EEEEENS5_IJNS4_10UnderscoreES1E_S1E_EEEEENS5_IJNS4_13SM90_TMA_LOADES1H_EEENS5_IJNS4_14ComposedLayoutINS4_7SwizzleILi3ELi4ELi3EEENS4_18smem_ptr_flag_bitsILi4EEENSM_INS5_IJNSA_ILi8EEESG_EEENS5_IJSG_SB_EEEEEEENSM_INS5_IJNS5_IJNS5_IJSP_SB_EEESS_EEESB_NS5_IJSB_SO_EEEEEENS5_IJNS5_IJNS5_IJSS_SY_EEESX_EEESW_NS5_IJSO_SY_EEEEEEEEEEEvNS4_8identityES1I_S22_vS23_EENS_8epilogue10collective18CollectiveEpilogueINS25_23Sm100TmaWarpSpecializedILi3ELi2ELi32ELb1ELb0EEEJSH_NS5_IJNSM_ISE_SB_EENSM_ISN_SB_EEEEENS_10bfloat16_tESL_S2D_SL_NS25_6fusion15FusionCallbacksIS29_NS2E_17LinearCombinationIS2D_fS2D_fLNS_15FloatRoundStyleE2EEESH_S2C_JEEENS4_5SM1004TMEM4LOAD26SM100_TMEM_LOAD_32dp32b32xES1H_NS1J_INS1K_ILi2ELi4ELi3EEENS1M_ILi16EEENSM_INS5_IJS1O_SN_EEENS5_IJSN_SB_EEEEEEENS4_39AutoVectorizingCopyWithAssumedAlignmentILi128EEENS4_14SM90_TMA_STOREES2T_S2V_S2V_EEEvvEEEEvNT_6ParamsE,"a",@progbits
	.sectionflags	@""
	.align	4
.nv.constant0._ZN7cutlass13device_kernelINS_4gemm6kernel13GemmUniversalIN4cute5tupleIJiiiiEEENS1_10collective13CollectiveMmaINS1_46MainloopSm100TmaUmmaWarpSpecializedBlockScaledILi7ELi2ELi2ENS5_IJNS4_1CILi1EEESB_SB_EEEEENS5_IJNSA_ILi128EEENSA_ILi64EEENSA_ILi256EEEEEENS5_IJNS_12float_e2m1_tENS_13float_ue4m3_tEEEENS5_IJNS5_IJlSB_lEEENS4_6LayoutINS5_IJNS5_IJNS5_IJNSA_ILi32EEENSA_ILi4EEEEEEiEEENS5_IJNS5_IJNSA_ILi16EEESO_EEEiEEENS5_IJSB_iEEEEEENS5_IJST_NS5_IJNS5_IJNSA_ILi0EEESB_EEENSA_ILi512EEEEEENS5_IJSW_iEEEEEEEEEEESK_S13_NS4_8TiledMMAINS4_8MMA_AtomIJNS4_17SM100_MMA_MXF4_SSISI_SI_fSJ_Li128ELi64ELi16ELNS4_4UMMA5MajorE0ELS18_0ELNS17_7ScaleInE0ELS19_0EEEEEENSM_ISC_NS5_IJSW_SW_SW_EEEEENS5_IJNS4_10UnderscoreES1E_S1E_EEEEENS5_IJNS4_13SM90_TMA_LOADES1H_EEENS5_IJNS4_14ComposedLayoutINS4_7SwizzleILi3ELi4ELi3EEENS4_18smem_ptr_flag_bitsILi4EEENSM_INS5_IJNSA_ILi8EEESG_EEENS5_IJSG_SB_EEEEEEENSM_INS5_IJNS5_IJNS5_IJSP_SB_EEESS_EEESB_NS5_IJSB_SO_EEEEEENS5_IJNS5_IJNS5_IJSS_SY_EEESX_EEESW_NS5_IJSO_SY_EEEEEEEEEEEvNS4_8identityES1I_S22_vS23_EENS_8epilogue10collective18CollectiveEpilogueINS25_23Sm100TmaWarpSpecializedILi3ELi2ELi32ELb1ELb0EEEJSH_NS5_IJNSM_ISE_SB_EENSM_ISN_SB_EEEEENS_10bfloat16_tESL_S2D_SL_NS25_6fusion15FusionCallbacksIS29_NS2E_17LinearCombinationIS2D_fS2D_fLNS_15FloatRoundStyleE2EEESH_S2C_JEEENS4_5SM1004TMEM4LOAD26SM100_TMEM_LOAD_32dp32b32xES1H_NS1J_INS1K_ILi2ELi4ELi3EEENS1M_ILi16EEENSM_INS5_IJS1O_SN_EEENS5_IJSN_SB_EEEEEEENS4_39AutoVectorizingCopyWithAssumedAlignmentILi128EEENS4_14SM90_TMA_STOREES2T_S2V_S2V_EEEvvEEEEvNT_6ParamsE:
	.zero		3968


//--------------------- SYMBOLS --------------------------

	.type		.nv.reservedSmem.offset0,@object
	.size		.nv.reservedSmem.offset0,0x4
	.type		.nv.reservedSmem.cap,@object
	.size		.nv.reservedSmem.cap,0x4
	.type		__assertfail,@function
